	.target	sm_100

	.elftype	@"ET_EXEC"


//--------------------- .note.nv.tkinfo           --------------------------
	.section	.note.nv.tkinfo,"",@"SHT_NOTE"
	.sectionflags	@"SHF_NOTE_NV_TKINFO"
	.tkinfo
        /*0018*/ 	.word	0x00000081
        /*0030*/ 	.string	""
        /*0030*/ 	.string	"ptxas"
        /*0030*/ 	.string	"Cuda compilation tools, release 12.9, V12.9.86"
        /*0030*/ 	.string	"Build cuda_12.9.r12.9/compiler.36037853_0"
        /*0030*/ 	.string	"-regUsageLevel 10 -arch sm_100f -m 64 "



//--------------------- .note.nv.cuver            --------------------------
	.section	.note.nv.cuver,"",@"SHT_NOTE"
	.sectionflags	@"SHF_NOTE_NV_CUVER"
        /*0018*/ 	.short	0x0001
        /*001a*/ 	.short	0x0064
        /*001c*/ 	.short	0x0001
        /*001e*/ 	.short	0x0000
        /*0020*/ 	.short	0x0001
        /*0022*/ 	.short	0x0000


//--------------------- .nv.info                  --------------------------
	.section	.nv.info,"",@"SHT_CUDA_INFO"
	.align	4


	//----- nvinfo : EIATTR_REGCOUNT
	.align		4
        /*0000*/ 	.byte	0x04, 0x2f
        /*0002*/ 	.short	(.L_15 - .L_14)
	.align		4
.L_14:
        /*0004*/ 	.word	index@(_ZN9deep_gemm24sm100_fp8_gemm_1d1d_implILN4cute4UMMA5MajorE0ELS3_0ELj0ELj7168ELj2048ELj128ELj224ELj128ELj1ELj128ELj128ELj64ELj4ELj128ELj128ELj1ELb0ELj135ELNS_8GemmTypeE0ELb0EN7cutlass10bfloat16_tENS_16EpilogueIdentityEEEvPijjj14CUtensorMap_stS9_S9_S9_S9_)
        /*0008*/ 	.word	0x00000038


	//----- nvinfo : EIATTR_FRAME_SIZE
	.align		4
.L_15:
        /*000c*/ 	.byte	0x04, 0x11
        /*000e*/ 	.short	(.L_17 - .L_16)
	.align		4
.L_16:
        /*0010*/ 	.word	index@($__internal_3_$__cuda_sm20_div_u16)
        /*0014*/ 	.word	0x00000000


	//----- nvinfo : EIATTR_FRAME_SIZE
	.align		4
.L_17:
        /*0018*/ 	.byte	0x04, 0x11
        /*001a*/ 	.short	(.L_19 - .L_18)
	.align		4
.L_18:
        /*001c*/ 	.word	index@($__internal_2_$__cuda_sm10x_tcgen05_guardrail_trap_unallocated_columns_being_dealloced)
        /*0020*/ 	.word	0x00000000


	//----- nvinfo : EIATTR_FRAME_SIZE
	.align		4
.L_19:
        /*0024*/ 	.byte	0x04, 0x11
        /*0026*/ 	.short	(.L_21 - .L_20)
	.align		4
.L_20:
        /*0028*/ 	.word	index@($__internal_1_$__cuda_sm10x_tcgen05_guardrail_trap_phase_invalid_during_alloc)
        /*002c*/ 	.word	0x00000000


	//----- nvinfo : EIATTR_FRAME_SIZE
	.align		4
.L_21:
        /*0030*/ 	.byte	0x04, 0x11
        /*0032*/ 	.short	(.L_23 - .L_22)
	.align		4
.L_22:
        /*0034*/ 	.word	index@($__internal_0_$__cuda_sm10x_tcgen05_guardrail_trap_col_being_dealloced_not_returned_by_alloc)
        /*0038*/ 	.word	0x00000000


	//----- nvinfo : EIATTR_FRAME_SIZE
	.align		4
.L_23:
        /*003c*/ 	.byte	0x04, 0x11
        /*003e*/ 	.short	(.L_25 - .L_24)
	.align		4
.L_24:
        /*0040*/ 	.word	index@(_ZN9deep_gemm24sm100_fp8_gemm_1d1d_implILN4cute4UMMA5MajorE0ELS3_0ELj0ELj7168ELj2048ELj128ELj224ELj128ELj1ELj128ELj128ELj64ELj4ELj128ELj128ELj1ELb0ELj135ELNS_8GemmTypeE0ELb0EN7cutlass10bfloat16_tENS_16EpilogueIdentityEEEvPijjj14CUtensorMap_stS9_S9_S9_S9_)
        /*0044*/ 	.word	0x00000000


	//----- nvinfo : EIATTR_MIN_STACK_SIZE
	.align		4
.L_25:
        /*0048*/ 	.byte	0x04, 0x12
        /*004a*/ 	.short	(.L_27 - .L_26)
	.align		4
.L_26:
        /*004c*/ 	.word	index@(_ZN9deep_gemm24sm100_fp8_gemm_1d1d_implILN4cute4UMMA5MajorE0ELS3_0ELj0ELj7168ELj2048ELj128ELj224ELj128ELj1ELj128ELj128ELj64ELj4ELj128ELj128ELj1ELb0ELj135ELNS_8GemmTypeE0ELb0EN7cutlass10bfloat16_tENS_16EpilogueIdentityEEEvPijjj14CUtensorMap_stS9_S9_S9_S9_)
        /*0050*/ 	.word	0x00000000
.L_27:


//--------------------- .nv.info._ZN9deep_gemm24sm100_fp8_gemm_1d1d_implILN4cute4UMMA5MajorE0ELS3_0ELj0ELj7168ELj2048ELj128ELj224ELj128ELj1ELj128ELj128ELj64ELj4ELj128ELj128ELj1ELb0ELj135ELNS_8GemmTypeE0ELb0EN7cutlass10bfloat16_tENS_16EpilogueIdentityEEEvPijjj14CUtensorMap_stS9_S9_S9_S9_ --------------------------
	.section	.nv.info._ZN9deep_gemm24sm100_fp8_gemm_1d1d_implILN4cute4UMMA5MajorE0ELS3_0ELj0ELj7168ELj2048ELj128ELj224ELj128ELj1ELj128ELj128ELj64ELj4ELj128ELj128ELj1ELb0ELj135ELNS_8GemmTypeE0ELb0EN7cutlass10bfloat16_tENS_16EpilogueIdentityEEEvPijjj14CUtensorMap_stS9_S9_S9_S9_,"",@"SHT_CUDA_INFO"
	.sectionflags	@""
	.align	4


	//----- nvinfo : EIATTR_CUDA_API_VERSION
	.align		4
        /*0000*/ 	.byte	0x04, 0x37
        /*0002*/ 	.short	(.L_29 - .L_28)
.L_28:
        /*0004*/ 	.word	0x00000081


	//----- nvinfo : EIATTR_KPARAM_INFO
	.align		4
.L_29:
        /*0008*/ 	.byte	0x04, 0x17
        /*000a*/ 	.short	(.L_31 - .L_30)
.L_30:
        /*000c*/ 	.word	0x00000000
        /*0010*/ 	.short	0x0008
        /*0012*/ 	.short	0x0240
        /*0014*/ 	.byte	0x00, 0xf0, 0x01, 0x02


	//----- nvinfo : EIATTR_KPARAM_INFO
	.align		4
.L_31:
        /*0018*/ 	.byte	0x04, 0x17
        /*001a*/ 	.short	(.L_33 - .L_32)
.L_32:
        /*001c*/ 	.word	0x00000000
        /*0020*/ 	.short	0x0007
        /*0022*/ 	.short	0x01c0
        /*0024*/ 	.byte	0x00, 0xf0, 0x01, 0x02


	//----- nvinfo : EIATTR_KPARAM_INFO
	.align		4
.L_33:
        /*0028*/ 	.byte	0x04, 0x17
        /*002a*/ 	.short	(.L_35 - .L_34)
.L_34:
        /*002c*/ 	.word	0x00000000
        /*0030*/ 	.short	0x0006
        /*0032*/ 	.short	0x0140
        /*0034*/ 	.byte	0x00, 0xf0, 0x01, 0x02


	//----- nvinfo : EIATTR_KPARAM_INFO
	.align		4
.L_35:
        /*0038*/ 	.byte	0x04, 0x17
        /*003a*/ 	.short	(.L_37 - .L_36)
.L_36:
        /*003c*/ 	.word	0x00000000
        /*0040*/ 	.short	0x0005
        /*0042*/ 	.short	0x00c0
        /*0044*/ 	.byte	0x00, 0xf0, 0x01, 0x02


	//----- nvinfo : EIATTR_KPARAM_INFO
	.align		4
.L_37:
        /*0048*/ 	.byte	0x04, 0x17
        /*004a*/ 	.short	(.L_39 - .L_38)
.L_38:
        /*004c*/ 	.word	0x00000000
        /*0050*/ 	.short	0x0004
        /*0052*/ 	.short	0x0040
        /*0054*/ 	.byte	0x00, 0xf0, 0x01, 0x02


	//----- nvinfo : EIATTR_KPARAM_INFO
	.align		4
.L_39:
        /*0058*/ 	.byte	0x04, 0x17
        /*005a*/ 	.short	(.L_41 - .L_40)
.L_40:
        /*005c*/ 	.word	0x00000000
        /*0060*/ 	.short	0x0003
        /*0062*/ 	.short	0x0010
        /*0064*/ 	.byte	0x00, 0xf0, 0x11, 0x00


	//----- nvinfo : EIATTR_KPARAM_INFO
	.align		4
.L_41:
        /*0068*/ 	.byte	0x04, 0x17
        /*006a*/ 	.short	(.L_43 - .L_42)
.L_42:
        /*006c*/ 	.word	0x00000000
        /*0070*/ 	.short	0x0002
        /*0072*/ 	.short	0x000c
        /*0074*/ 	.byte	0x00, 0xf0, 0x11, 0x00


	//----- nvinfo : EIATTR_KPARAM_INFO
	.align		4
.L_43:
        /*0078*/ 	.byte	0x04, 0x17
        /*007a*/ 	.short	(.L_45 - .L_44)
.L_44:
        /*007c*/ 	.word	0x00000000
        /*0080*/ 	.short	0x0001
        /*0082*/ 	.short	0x0008
        /*0084*/ 	.byte	0x00, 0xf0, 0x11, 0x00


	//----- nvinfo : EIATTR_KPARAM_INFO
	.align		4
.L_45:
        /*0088*/ 	.byte	0x04, 0x17
        /*008a*/ 	.short	(.L_47 - .L_46)
.L_46:
        /*008c*/ 	.word	0x00000000
        /*0090*/ 	.short	0x0000
        /*0092*/ 	.short	0x0000
        /*0094*/ 	.byte	0x00, 0xf5, 0x21, 0x00


	//----- nvinfo : EIATTR_AT_ENTRY_FRAGMENTS
	.align		4
.L_47:
        /*0098*/ 	.byte	0x04, 0x4f
        /*009a*/ 	.short	(.L_49 - .L_48)


	//   ....[0]....
.L_48:
        /*009c*/ 	.word	0x00000004


	//----- nvinfo : EIATTR_RESERVED_SMEM_USED
	.align		4
.L_49:
        /*00a0*/ 	.byte	0x01, 0x41
	.zero		2


	//----- nvinfo : EIATTR_SPARSE_MMA_MASK
	.align		4
        /*00a4*/ 	.byte	0x03, 0x50
        /*00a6*/ 	.short	0x0000


	//----- nvinfo : EIATTR_TCGEN05_1CTA_USED
	.align		4
        /*00a8*/ 	.byte	0x01, 0x51
	.zero		2


	//----- nvinfo : EIATTR_MAXREG_COUNT
	.align		4
        /*00ac*/ 	.byte	0x03, 0x1b
        /*00ae*/ 	.short	0x00ff


	//----- nvinfo : EIATTR_NUM_BARRIERS
	.align		4
        /*00b0*/ 	.byte	0x02, 0x4c
        /*00b2*/ 	.byte	0x09
	.zero		1


	//----- nvinfo : EIATTR_INT_WARP_WIDE_INSTR_OFFSETS
	.align		4
        /*00b4*/ 	.byte	0x04, 0x31
        /*00b6*/ 	.short	(.L_51 - .L_50)


	//   ....[0]....
.L_50:
        /*00b8*/ 	.word	0x00005060


	//   ....[1]....
        /*00bc*/ 	.word	0x00005080


	//----- nvinfo : EIATTR_COOP_GROUP_MASK_REGIDS
	.align		4
.L_51:
        /*00c0*/ 	.byte	0x04, 0x29
        /*00c2*/ 	.short	(.L_53 - .L_52)


	//   ....[0]....
.L_52:
        /*00c4*/ 	.word	0xffffffff


	//   ....[1]....
        /*00c8*/ 	.word	0xffffffff


	//   ....[2]....
        /*00cc*/ 	.word	0xffffffff


	//   ....[3]....
        /*00d0*/ 	.word	0xffffffff


	//   ....[4]....
        /*00d4*/ 	.word	0xffffffff


	//   ....[5]....
        /*00d8*/ 	.word	0xffffffff


	//   ....[6]....
        /*00dc*/ 	.word	0xffffffff


	//   ....[7]....
        /*00e0*/ 	.word	0xffffffff


	//   ....[8]....
        /*00e4*/ 	.word	0xffffffff


	//   ....[9]....
        /*00e8*/ 	.word	0xffffffff


	//   ....[10]....
        /*00ec*/ 	.word	0xffffffff


	//   ....[11]....
        /*00f0*/ 	.word	0xffffffff


	//   ....[12]....
        /*00f4*/ 	.word	0xffffffff


	//   ....[13]....
        /*00f8*/ 	.word	0xffffffff


	//----- nvinfo : EIATTR_COOP_GROUP_INSTR_OFFSETS
	.align		4
.L_53:
        /*00fc*/ 	.byte	0x04, 0x28
        /*00fe*/ 	.short	(.L_55 - .L_54)


	//   ....[0]....
.L_54:
        /*0100*/ 	.word	0x00000030


	//   ....[1]....
        /*0104*/ 	.word	0x00000470


	//   ....[2]....
        /*0108*/ 	.word	0x00000730


	//   ....[3]....
        /*010c*/ 	.word	0x00000b70


	//   ....[4]....
        /*0110*/ 	.word	0x00000c20


	//   ....[5]....
        /*0114*/ 	.word	0x00000cd0


	//   ....[6]....
        /*0118*/ 	.word	0x000012f0


	//   ....[7]....
        /*011c*/ 	.word	0x00001310


	//   ....[8]....
        /*0120*/ 	.word	0x00001330


	//   ....[9]....
        /*0124*/ 	.word	0x00001580


	//   ....[10]....
        /*0128*/ 	.word	0x000015b0


	//   ....[11]....
        /*012c*/ 	.word	0x000015d0


	//   ....[12]....
        /*0130*/ 	.word	0x00004f80


	//   ....[13]....
        /*0134*/ 	.word	0x00005140


	//----- nvinfo : EIATTR_VRC_CTA_INIT_COUNT
	.align		4
.L_55:
        /*0138*/ 	.byte	0x02, 0x4a
        /*013a*/ 	.byte	0x80
	.zero		1


	//----- nvinfo : EIATTR_MBARRIER_INSTR_OFFSETS
	.align		4
        /*013c*/ 	.byte	0x04, 0x39
        /*013e*/ 	.short	(.L_57 - .L_56)


	//   ....[0]....
.L_56:
        /*0140*/ 	.word	0x00000330
        /*0144*/ 	.word	0x000000ff
        /*0148*/ 	.word	0x00031800
        /*014c*/ 	.short	0x0100
        /*014e*/ 	.byte	0x05
	.zero		1


	//   ....[1]....
        /*0150*/ 	.word	0x00000340
        /*0154*/ 	.word	0x000000ff
        /*0158*/ 	.word	0x00031820
        /*015c*/ 	.short	0x0100
        /*015e*/ 	.byte	0x05
	.zero		1


	//   ....[2]....
        /*0160*/ 	.word	0x00000350
        /*0164*/ 	.word	0x000000ff
        /*0168*/ 	.word	0x00031840
        /*016c*/ 	.short	0x0100
        /*016e*/ 	.byte	0x05
	.zero		1


	//   ....[3]....
        /*0170*/ 	.word	0x00000360
        /*0174*/ 	.word	0x000000ff
        /*0178*/ 	.word	0x00031808
        /*017c*/ 	.short	0x0100
        /*017e*/ 	.byte	0x05
	.zero		1


	//   ....[4]....
        /*0180*/ 	.word	0x00000370
        /*0184*/ 	.word	0x000000ff
        /*0188*/ 	.word	0x00031828
        /*018c*/ 	.short	0x0100
        /*018e*/ 	.byte	0x05
	.zero		1


	//   ....[5]....
        /*0190*/ 	.word	0x00000380
        /*0194*/ 	.word	0x000000ff
        /*0198*/ 	.word	0x00031848
        /*019c*/ 	.short	0x0100
        /*019e*/ 	.byte	0x05
	.zero		1


	//   ....[6]....
        /*01a0*/ 	.word	0x00000390
        /*01a4*/ 	.word	0x000000ff
        /*01a8*/ 	.word	0x00031810
        /*01ac*/ 	.short	0x0100
        /*01ae*/ 	.byte	0x05
	.zero		1


	//   ....[7]....
        /*01b0*/ 	.word	0x000003a0
        /*01b4*/ 	.word	0x000000ff
        /*01b8*/ 	.word	0x00031830
        /*01bc*/ 	.short	0x0100
        /*01be*/ 	.byte	0x05
	.zero		1


	//   ....[8]....
        /*01c0*/ 	.word	0x000003b0
        /*01c4*/ 	.word	0x000000ff
        /*01c8*/ 	.word	0x00031850
        /*01cc*/ 	.short	0x0100
        /*01ce*/ 	.byte	0x05
	.zero		1


	//   ....[9]....
        /*01d0*/ 	.word	0x000003c0
        /*01d4*/ 	.word	0x000000ff
        /*01d8*/ 	.word	0x00031818
        /*01dc*/ 	.short	0x0100
        /*01de*/ 	.byte	0x05
	.zero		1


	//   ....[10]....
        /*01e0*/ 	.word	0x000003d0
        /*01e4*/ 	.word	0x000000ff
        /*01e8*/ 	.word	0x00031838
        /*01ec*/ 	.short	0x0100
        /*01ee*/ 	.byte	0x05
	.zero		1


	//   ....[11]....
        /*01f0*/ 	.word	0x000003e0
        /*01f4*/ 	.word	0x000000ff
        /*01f8*/ 	.word	0x00031858
        /*01fc*/ 	.short	0x0100
        /*01fe*/ 	.byte	0x05
	.zero		1


	//   ....[12]....
        /*0200*/ 	.word	0x000003f0
        /*0204*/ 	.word	0x000000ff
        /*0208*/ 	.word	0x00031860
        /*020c*/ 	.short	0x0100
        /*020e*/ 	.byte	0x05
	.zero		1


	//   ....[13]....
        /*0210*/ 	.word	0x00000400
        /*0214*/ 	.word	0x000000ff
        /*0218*/ 	.word	0x00031870
        /*021c*/ 	.short	0x0100
        /*021e*/ 	.byte	0x05
	.zero		1


	//   ....[14]....
        /*0220*/ 	.word	0x00000410
        /*0224*/ 	.word	0x000000ff
        /*0228*/ 	.word	0x00031868
        /*022c*/ 	.short	0x0100
        /*022e*/ 	.byte	0x05
	.zero		1


	//   ....[15]....
        /*0230*/ 	.word	0x00000420
        /*0234*/ 	.word	0x000000ff
        /*0238*/ 	.word	0x00031878
        /*023c*/ 	.short	0x0100
        /*023e*/ 	.byte	0x05
	.zero		1


	//   ....[16]....
        /*0240*/ 	.word	0x00000a20
        /*0244*/ 	.word	0x00000002
        /*0248*/ 	.word	0x00031800
        /*024c*/ 	.short	0x010a
        /*024e*/ 	.byte	0xff
	.zero		1


	//   ....[17]....
        /*0250*/ 	.word	0x00000db0
        /*0254*/ 	.word	0x00000002
        /*0258*/ 	.word	0x00000000
        /*025c*/ 	.short	0x0101
        /*025e*/ 	.byte	0xff
	.zero		1


	//   ....[18]....
        /*0260*/ 	.word	0x000010e0
        /*0264*/ 	.word	0x00000000
        /*0268*/ 	.word	0x00031870
        /*026c*/ 	.short	0x010a
        /*026e*/ 	.byte	0x08
	.zero		1


	//   ....[19]....
        /*0270*/ 	.word	0x00001180
        /*0274*/ 	.word	0x000000ff
        /*0278*/ 	.word	0x00031840
        /*027c*/ 	.short	0x010a
        /*027e*/ 	.byte	0x0d
	.zero		1


	//   ....[20]....
        /*0280*/ 	.word	0x00001550
        /*0284*/ 	.word	0x000000ff
        /*0288*/ 	.word	0x00031840
        /*028c*/ 	.short	0x010a
        /*028e*/ 	.byte	0x09
	.zero		1


	//   ....[21]....
        /*0290*/ 	.word	0x00001ab0
        /*0294*/ 	.word	0x00000000
        /*0298*/ 	.word	0x00031820
        /*029c*/ 	.short	0x010a
        /*029e*/ 	.byte	0xff
	.zero		1


	//   ....[22]....
        /*02a0*/ 	.word	0x00001e50
        /*02a4*/ 	.word	0x00000000
        /*02a8*/ 	.word	0x00031828
        /*02ac*/ 	.short	0x010a
        /*02ae*/ 	.byte	0xff
	.zero		1


	//   ....[23]....
        /*02b0*/ 	.word	0x00001fc0
        /*02b4*/ 	.word	0x00000000
        /*02b8*/ 	.word	0x00031830
        /*02bc*/ 	.short	0x010a
        /*02be*/ 	.byte	0xff
	.zero		1


	//   ....[24]....
        /*02c0*/ 	.word	0x00002120
        /*02c4*/ 	.word	0x00000000
        /*02c8*/ 	.word	0x00031838
        /*02cc*/ 	.short	0x010a
        /*02ce*/ 	.byte	0xff
	.zero		1


	//   ....[25]....
        /*02d0*/ 	.word	0x00002250
        /*02d4*/ 	.word	0x00000000
        /*02d8*/ 	.word	0x00031820
        /*02dc*/ 	.short	0x010a
        /*02de*/ 	.byte	0xff
	.zero		1


	//   ....[26]....
        /*02e0*/ 	.word	0x00002460
        /*02e4*/ 	.word	0x00000000
        /*02e8*/ 	.word	0x00031828
        /*02ec*/ 	.short	0x010a
        /*02ee*/ 	.byte	0xff
	.zero		1


	//   ....[27]....
        /*02f0*/ 	.word	0x00002590
        /*02f4*/ 	.word	0x00000000
        /*02f8*/ 	.word	0x00031830
        /*02fc*/ 	.short	0x010a
        /*02fe*/ 	.byte	0xff
	.zero		1


	//   ....[28]....
        /*0300*/ 	.word	0x000026c0
        /*0304*/ 	.word	0x00000000
        /*0308*/ 	.word	0x00031838
        /*030c*/ 	.short	0x010a
        /*030e*/ 	.byte	0xff
	.zero		1


	//   ....[29]....
        /*0310*/ 	.word	0x000027f0
        /*0314*/ 	.word	0x00000000
        /*0318*/ 	.word	0x00031820
        /*031c*/ 	.short	0x010a
        /*031e*/ 	.byte	0xff
	.zero		1


	//   ....[30]....
        /*0320*/ 	.word	0x00002a00
        /*0324*/ 	.word	0x00000000
        /*0328*/ 	.word	0x00031828
        /*032c*/ 	.short	0x010a
        /*032e*/ 	.byte	0xff
	.zero		1


	//   ....[31]....
        /*0330*/ 	.word	0x00002b30
        /*0334*/ 	.word	0x00000000
        /*0338*/ 	.word	0x00031830
        /*033c*/ 	.short	0x010a
        /*033e*/ 	.byte	0xff
	.zero		1


	//   ....[32]....
        /*0340*/ 	.word	0x00002c60
        /*0344*/ 	.word	0x00000000
        /*0348*/ 	.word	0x00031838
        /*034c*/ 	.short	0x010a
        /*034e*/ 	.byte	0xff
	.zero		1


	//   ....[33]....
        /*0350*/ 	.word	0x00002d90
        /*0354*/ 	.word	0x00000000
        /*0358*/ 	.word	0x00031820
        /*035c*/ 	.short	0x010a
        /*035e*/ 	.byte	0xff
	.zero		1


	//   ....[34]....
        /*0360*/ 	.word	0x00002fa0
        /*0364*/ 	.word	0x00000000
        /*0368*/ 	.word	0x00031828
        /*036c*/ 	.short	0x010a
        /*036e*/ 	.byte	0xff
	.zero		1


	//   ....[35]....
        /*0370*/ 	.word	0x000030d0
        /*0374*/ 	.word	0x00000000
        /*0378*/ 	.word	0x00031830
        /*037c*/ 	.short	0x010a
        /*037e*/ 	.byte	0xff
	.zero		1


	//   ....[36]....
        /*0380*/ 	.word	0x00003200
        /*0384*/ 	.word	0x00000000
        /*0388*/ 	.word	0x00031838
        /*038c*/ 	.short	0x010a
        /*038e*/ 	.byte	0xff
	.zero		1


	//   ....[37]....
        /*0390*/ 	.word	0x00003680
        /*0394*/ 	.word	0x00000002
        /*0398*/ 	.word	0x00031860
        /*039c*/ 	.short	0x010a
        /*039e*/ 	.byte	0xff
	.zero		1


	//   ....[38]....
        /*03a0*/ 	.word	0x00004e00
        /*03a4*/ 	.word	0x00000002
        /*03a8*/ 	.word	0x00000000
        /*03ac*/ 	.short	0x0101
        /*03ae*/ 	.byte	0xff
	.zero		1


	//   ....[39]....
        /*03b0*/ 	.word	0x00005170
        /*03b4*/ 	.word	0x00000002
        /*03b8*/ 	.word	0x00031800
        /*03bc*/ 	.short	0x010a
        /*03be*/ 	.byte	0xff
	.zero		1


	//   ....[40]....
        /*03c0*/ 	.word	0x000051f0
        /*03c4*/ 	.word	0x00000000
        /*03c8*/ 	.word	0x00031870
        /*03cc*/ 	.short	0x010a
        /*03ce*/ 	.byte	0xff
	.zero		1


	//   ....[41]....
        /*03d0*/ 	.word	0x00005260
        /*03d4*/ 	.word	0x00000002
        /*03d8*/ 	.word	0x00031840
        /*03dc*/ 	.short	0x010a
        /*03de*/ 	.byte	0xff
	.zero		1


	//   ....[42]....
        /*03e0*/ 	.word	0x000052d0
        /*03e4*/ 	.word	0x00000000
        /*03e8*/ 	.word	0x00031840
        /*03ec*/ 	.short	0x010a
        /*03ee*/ 	.byte	0xff
	.zero		1


	//   ....[43]....
        /*03f0*/ 	.word	0x00005340
        /*03f4*/ 	.word	0x00000000
        /*03f8*/ 	.word	0x00031820
        /*03fc*/ 	.short	0x010a
        /*03fe*/ 	.byte	0xff
	.zero		1


	//   ....[44]....
        /*0400*/ 	.word	0x000053b0
        /*0404*/ 	.word	0x00000000
        /*0408*/ 	.word	0x00031828
        /*040c*/ 	.short	0x010a
        /*040e*/ 	.byte	0xff
	.zero		1


	//   ....[45]....
        /*0410*/ 	.word	0x00005420
        /*0414*/ 	.word	0x00000000
        /*0418*/ 	.word	0x00031830
        /*041c*/ 	.short	0x010a
        /*041e*/ 	.byte	0xff
	.zero		1


	//   ....[46]....
        /*0420*/ 	.word	0x00005490
        /*0424*/ 	.word	0x00000000
        /*0428*/ 	.word	0x00031838
        /*042c*/ 	.short	0x010a
        /*042e*/ 	.byte	0xff
	.zero		1


	//   ....[47]....
        /*0430*/ 	.word	0x000054e0
        /*0434*/ 	.word	0x00000000
        /*0438*/ 	.word	0x00031820
        /*043c*/ 	.short	0x010a
        /*043e*/ 	.byte	0xff
	.zero		1


	//   ....[48]....
        /*0440*/ 	.word	0x00005530
        /*0444*/ 	.word	0x00000000
        /*0448*/ 	.word	0x00031828
        /*044c*/ 	.short	0x010a
        /*044e*/ 	.byte	0xff
	.zero		1


	//   ....[49]....
        /*0450*/ 	.word	0x00005580
        /*0454*/ 	.word	0x00000000
        /*0458*/ 	.word	0x00031830
        /*045c*/ 	.short	0x010a
        /*045e*/ 	.byte	0xff
	.zero		1


	//   ....[50]....
        /*0460*/ 	.word	0x000055d0
        /*0464*/ 	.word	0x00000000
        /*0468*/ 	.word	0x00031838
        /*046c*/ 	.short	0x010a
        /*046e*/ 	.byte	0xff
	.zero		1


	//   ....[51]....
        /*0470*/ 	.word	0x00005640
        /*0474*/ 	.word	0x00000000
        /*0478*/ 	.word	0x00031820
        /*047c*/ 	.short	0x010a
        /*047e*/ 	.byte	0xff
	.zero		1


	//   ....[52]....
        /*0480*/ 	.word	0x000056b0
        /*0484*/ 	.word	0x00000000
        /*0488*/ 	.word	0x00031828
        /*048c*/ 	.short	0x010a
        /*048e*/ 	.byte	0xff
	.zero		1


	//   ....[53]....
        /*0490*/ 	.word	0x00005720
        /*0494*/ 	.word	0x00000000
        /*0498*/ 	.word	0x00031830
        /*049c*/ 	.short	0x010a
        /*049e*/ 	.byte	0xff
	.zero		1


	//   ....[54]....
        /*04a0*/ 	.word	0x00005790
        /*04a4*/ 	.word	0x00000000
        /*04a8*/ 	.word	0x00031838
        /*04ac*/ 	.short	0x010a
        /*04ae*/ 	.byte	0xff
	.zero		1


	//   ....[55]....
        /*04b0*/ 	.word	0x000057e0
        /*04b4*/ 	.word	0x00000000
        /*04b8*/ 	.word	0x00031820
        /*04bc*/ 	.short	0x010a
        /*04be*/ 	.byte	0xff
	.zero		1


	//   ....[56]....
        /*04c0*/ 	.word	0x00005830
        /*04c4*/ 	.word	0x00000000
        /*04c8*/ 	.word	0x00031828
        /*04cc*/ 	.short	0x010a
        /*04ce*/ 	.byte	0xff
	.zero		1


	//   ....[57]....
        /*04d0*/ 	.word	0x00005880
        /*04d4*/ 	.word	0x00000000
        /*04d8*/ 	.word	0x00031830
        /*04dc*/ 	.short	0x010a
        /*04de*/ 	.byte	0xff
	.zero		1


	//   ....[58]....
        /*04e0*/ 	.word	0x000058d0
        /*04e4*/ 	.word	0x00000000
        /*04e8*/ 	.word	0x00031838
        /*04ec*/ 	.short	0x010a
        /*04ee*/ 	.byte	0xff
	.zero		1


	//   ....[59]....
        /*04f0*/ 	.word	0x00005930
        /*04f4*/ 	.word	0x00000002
        /*04f8*/ 	.word	0x00031860
        /*04fc*/ 	.short	0x010a
        /*04fe*/ 	.byte	0xff
	.zero		1


	//----- nvinfo : EIATTR_NUM_MBARRIERS
	.align		4
.L_57:
        /*0500*/ 	.byte	0x03, 0x38
        /*0502*/ 	.short	0x0010


	//----- nvinfo : EIATTR_EXIT_INSTR_OFFSETS
	.align		4
        /*0504*/ 	.byte	0x04, 0x1c
        /*0506*/ 	.short	(.L_59 - .L_58)


	//   ....[0]....
.L_58:
        /*0508*/ 	.word	0x00000830


	//   ....[1]....
        /*050c*/ 	.word	0x00000e10


	//   ....[2]....
        /*0510*/ 	.word	0x00000ef0


	//   ....[3]....
        /*0514*/ 	.word	0x000018d0


	//   ....[4]....
        /*0518*/ 	.word	0x00001940


	//   ....[5]....
        /*051c*/ 	.word	0x00003350


	//   ....[6]....
        /*0520*/ 	.word	0x000033b0


	//   ....[7]....
        /*0524*/ 	.word	0x00004f60


	//   ....[8]....
        /*0528*/ 	.word	0x00005150


	//----- nvinfo : EIATTR_MAX_THREADS
	.align		4
.L_59:
        /*052c*/ 	.byte	0x04, 0x05
        /*052e*/ 	.short	(.L_61 - .L_60)
.L_60:
        /*0530*/ 	.word	0x00000100
        /*0534*/ 	.word	0x00000001
        /*0538*/ 	.word	0x00000001


	//----- nvinfo : EIATTR_CRS_STACK_SIZE
	.align		4
.L_61:
        /*053c*/ 	.byte	0x04, 0x1e
        /*053e*/ 	.short	(.L_63 - .L_62)
.L_62:
        /*0540*/ 	.word	0x00000000


	//----- nvinfo : EIATTR_CBANK_PARAM_SIZE
	.align		4
.L_63:
        /*0544*/ 	.byte	0x03, 0x19
        /*0546*/ 	.short	0x02c0


	//----- nvinfo : EIATTR_PARAM_CBANK
	.align		4
        /*0548*/ 	.byte	0x04, 0x0a
        /*054a*/ 	.short	(.L_65 - .L_64)
	.align		4
.L_64:
        /*054c*/ 	.word	index@(.nv.constant0._ZN9deep_gemm24sm100_fp8_gemm_1d1d_implILN4cute4UMMA5MajorE0ELS3_0ELj0ELj7168ELj2048ELj128ELj224ELj128ELj1ELj128ELj128ELj64ELj4ELj128ELj128ELj1ELb0ELj135ELNS_8GemmTypeE0ELb0EN7cutlass10bfloat16_tENS_16EpilogueIdentityEEEvPijjj14CUtensorMap_stS9_S9_S9_S9_)
        /*0550*/ 	.short	0x0380
        /*0552*/ 	.short	0x02c0


	//----- nvinfo : EIATTR_SW_WAR
	.align		4
.L_65:
        /*0554*/ 	.byte	0x04, 0x36
        /*0556*/ 	.short	(.L_67 - .L_66)
.L_66:
        /*0558*/ 	.word	0x00000008
.L_67:


//--------------------- .nv.compat                --------------------------
	.section	.nv.compat,"",@"SHT_CUDA_COMPAT_INFO"
	.align	4
        /*0000*/ 	.byte	0x02, 0x02, 0x02, 0x00, 0x02, 0x05, 0x05, 0x00, 0x02, 0x03, 0x01, 0x00, 0x02, 0x06, 0x01, 0x00


//--------------------- .nv.callgraph             --------------------------
	.section	.nv.callgraph,"",@"SHT_CUDA_CALLGRAPH"
	.align	4
	.sectionentsize	8
	.align		4
        /*0000*/ 	.word	0x00000000
	.align		4
        /*0004*/ 	.word	0xffffffff
	.align		4
        /*0008*/ 	.word	0x00000000
	.align		4
        /*000c*/ 	.word	0xfffffffe
	.align		4
        /*0010*/ 	.word	0x00000000
	.align		4
        /*0014*/ 	.word	0xfffffffd
	.align		4
        /*0018*/ 	.word	0x00000000
	.align		4
        /*001c*/ 	.word	0xfffffffc


//--------------------- .nv.constant4             --------------------------
	.section	.nv.constant4,"a",@progbits
	.align	8
	.align		8
.nv.constant4:
        /*0000*/ 	.dword	_ZN47_INTERNAL_ba95728d_9_kernel_cu_2194c480_28974274cuda3std3__45__cpo5beginE
	.align		8
        /*0008*/ 	.dword	_ZN47_INTERNAL_ba95728d_9_kernel_cu_2194c480_28974274cuda3std3__45__cpo3endE
	.align		8
        /*0010*/ 	.dword	_ZN47_INTERNAL_ba95728d_9_kernel_cu_2194c480_28974274cuda3std3__45__cpo6cbeginE
	.align		8
        /*0018*/ 	.dword	_ZN47_INTERNAL_ba95728d_9_kernel_cu_2194c480_28974274cuda3std3__45__cpo4cendE
	.align		8
        /*0020*/ 	.dword	_ZN47_INTERNAL_ba95728d_9_kernel_cu_2194c480_28974274cuda3std3__449_GLOBAL__N__ba95728d_9_kernel_cu_2194c480_28974276ignoreE
	.align		8
        /*0028*/ 	.dword	_ZN47_INTERNAL_ba95728d_9_kernel_cu_2194c480_28974274cuda3std3__419piecewise_constructE
	.align		8
        /*0030*/ 	.dword	_ZN47_INTERNAL_ba95728d_9_kernel_cu_2194c480_28974274cuda3std3__48in_placeE
	.align		8
        /*0038*/ 	.dword	_ZN47_INTERNAL_ba95728d_9_kernel_cu_2194c480_28974274cuda3std6ranges3__45__cpo4swapE
	.align		8
        /*0040*/ 	.dword	_ZN47_INTERNAL_ba95728d_9_kernel_cu_2194c480_28974274cuda3std6ranges3__45__cpo9iter_moveE
	.align		8
        /*0048*/ 	.dword	_ZN47_INTERNAL_ba95728d_9_kernel_cu_2194c480_28974274cute7productE
	.align		8
        /*0050*/ 	.dword	_ZN47_INTERNAL_ba95728d_9_kernel_cu_2194c480_28974274cute1_E


//--------------------- .text._ZN9deep_gemm24sm100_fp8_gemm_1d1d_implILN4cute4UMMA5MajorE0ELS3_0ELj0ELj7168ELj2048ELj128ELj224ELj128ELj1ELj128ELj128ELj64ELj4ELj128ELj128ELj1ELb0ELj135ELNS_8GemmTypeE0ELb0EN7cutlass10bfloat16_tENS_16EpilogueIdentityEEEvPijjj14CUtensorMap_stS9_S9_S9_S9_ --------------------------
	.section	.text._ZN9deep_gemm24sm100_fp8_gemm_1d1d_implILN4cute4UMMA5MajorE0ELS3_0ELj0ELj7168ELj2048ELj128ELj224ELj128ELj1ELj128ELj128ELj64ELj4ELj128ELj128ELj1ELb0ELj135ELNS_8GemmTypeE0ELb0EN7cutlass10bfloat16_tENS_16EpilogueIdentityEEEvPijjj14CUtensorMap_stS9_S9_S9_S9_,"ax",@progbits
	.align	128
        .global         _ZN9deep_gemm24sm100_fp8_gemm_1d1d_implILN4cute4UMMA5MajorE0ELS3_0ELj0ELj7168ELj2048ELj128ELj224ELj128ELj1ELj128ELj128ELj64ELj4ELj128ELj128ELj1ELb0ELj135ELNS_8GemmTypeE0ELb0EN7cutlass10bfloat16_tENS_16EpilogueIdentityEEEvPijjj14CUtensorMap_stS9_S9_S9_S9_
        .type           _ZN9deep_gemm24sm100_fp8_gemm_1d1d_implILN4cute4UMMA5MajorE0ELS3_0ELj0ELj7168ELj2048ELj128ELj224ELj128ELj1ELj128ELj128ELj64ELj4ELj128ELj128ELj1ELb0ELj135ELNS_8GemmTypeE0ELb0EN7cutlass10bfloat16_tENS_16EpilogueIdentityEEEvPijjj14CUtensorMap_stS9_S9_S9_S9_,@function
        .size           _ZN9deep_gemm24sm100_fp8_gemm_1d1d_implILN4cute4UMMA5MajorE0ELS3_0ELj0ELj7168ELj2048ELj128ELj224ELj128ELj1ELj128ELj128ELj64ELj4ELj128ELj128ELj1ELb0ELj135ELNS_8GemmTypeE0ELb0EN7cutlass10bfloat16_tENS_16EpilogueIdentityEEEvPijjj14CUtensorMap_stS9_S9_S9_S9_,(.L_x_100 - _ZN9deep_gemm24sm100_fp8_gemm_1d1d_implILN4cute4UMMA5MajorE0ELS3_0ELj0ELj7168ELj2048ELj128ELj224ELj128ELj1ELj128ELj128ELj64ELj4ELj128ELj128ELj1ELb0ELj135ELNS_8GemmTypeE0ELb0EN7cutlass10bfloat16_tENS_16EpilogueIdentityEEEvPijjj14CUtensorMap_stS9_S9_S9_S9_)
        .other          _ZN9deep_gemm24sm100_fp8_gemm_1d1d_implILN4cute4UMMA5MajorE0ELS3_0ELj0ELj7168ELj2048ELj128ELj224ELj128ELj1ELj128ELj128ELj64ELj4ELj128ELj128ELj1ELb0ELj135ELNS_8GemmTypeE0ELb0EN7cutlass10bfloat16_tENS_16EpilogueIdentityEEEvPijjj14CUtensorMap_stS9_S9_S9_S9_,@"STO_CUDA_ENTRY STV_DEFAULT"
_ZN9deep_gemm24sm100_fp8_gemm_1d1d_implILN4cute4UMMA5MajorE0ELS3_0ELj0ELj7168ELj2048ELj128ELj224ELj128ELj1ELj128ELj128ELj64ELj4ELj128ELj128ELj1ELb0ELj135ELNS_8GemmTypeE0ELb0EN7cutlass10bfloat16_tENS_16EpilogueIdentityEEEvPijjj14CUtensorMap_stS9_S9_S9_S9_:
.text._ZN9deep_gemm24sm100_fp8_gemm_1d1d_implILN4cute4UMMA5MajorE0ELS3_0ELj0ELj7168ELj2048ELj128ELj224ELj128ELj1ELj128ELj128ELj64ELj4ELj128ELj128ELj1ELb0ELj135ELNS_8GemmTypeE0ELb0EN7cutlass10bfloat16_tENS_16EpilogueIdentityEEEvPijjj14CUtensorMap_stS9_S9_S9_S9_:
[----:B------:R-:W1:Y:S01]  /*0000*/  LDC R1, c[0x0][0x37c] ;  /* 0x0000df00ff017b82 */ /* 0x000e620000000800 */
[----:B------:R-:W2:Y:S02]  /*0010*/  S2R R0, SR_TID.X ;  /* 0x0000000000007919 */ /* 0x000ea40000002100 */
[----:B--2---:R-:W-:-:S05]  /*0020*/  SHF.R.U32.HI R0, RZ, 0x5, R0 ;  /* 0x00000005ff007819 */ /* 0x004fca0000011600 */
[----:B------:R-:W2:Y:S02]  /*0030*/  SHFL.IDX PT, R3, R0, RZ, 0x1f ;  /* 0x00001fff00037589 */ /* 0x000ea400000e0000 */
[----:B--2---:R-:W-:-:S13]  /*0040*/  ISETP.NE.AND P0, PT, R3, 0x2, PT ;  /* 0x000000020300780c */ /* 0x004fda0003f05270 */
[----:B-1----:R-:W-:Y:S05]  /*0050*/  @!P0 BRA `(.L_x_0) ;  /* 0x0000000400008947 */ /* 0x002fea0003800000 */
[----:B------:R-:W-:-:S13]  /*0060*/  ISETP.NE.AND P0, PT, R3, 0x1, PT ;  /* 0x000000010300780c */ /* 0x000fda0003f05270 */
[----:B------:R-:W-:Y:S05]  /*0070*/  @!P0 BRA `(.L_x_1) ;  /* 0x0000000000608947 */ /* 0x000fea0003800000 */
[----:B------:R-:W-:-:S13]  /*0080*/  ISETP.NE.AND P0, PT, R3, RZ, PT ;  /* 0x000000ff0300720c */ /* 0x000fda0003f05270 */
[----:B------:R-:W-:Y:S05]  /*0090*/  @P0 BRA `(.L_x_2) ;  /* 0x0000000400a80947 */ /* 0x000fea0003800000 */
[----:B------:R-:W-:Y:S01]  /*00a0*/  ELECT P0, URZ, PT ;  /* 0x0000000000ff782f */ /* 0x000fe20003800000 */
[----:B------:R-:W-:-:S12]  /*00b0*/  BSSY.RECONVERGENT B0, `(.L_x_3) ;  /* 0x0000013000007945 */ /* 0x000fd80003800200 */
[----:B------:R-:W-:Y:S05]  /*00c0*/  @!P0 BRA `(.L_x_4) ;  /* 0x0000000000448947 */ /* 0x000fea0003800000 */
[----:B------:R-:W1:Y:S02]  /*00d0*/  LDCU.64 UR4, c[0x0][0x348] ;  /* 0x00006900ff0477ac */ /* 0x000e640008000a00 */
[----:B-1----:R-:W-:Y:S02]  /*00e0*/  UIADD3 UR12, UP4, UPT, UR4, 0x40, URZ ;  /* 0x00000040040c7890 */ /* 0x002fe4000ff9e0ff */
[----:B------:R-:W-:Y:S02]  /*00f0*/  UIADD3 UR10, UP3, UPT, UR4, 0xc0, URZ ;  /* 0x000000c0040a7890 */ /* 0x000fe4000ff7e0ff */
[----:B------:R-:W-:Y:S02]  /*0100*/  UIADD3 UR8, UP2, UPT, UR4, 0x140, URZ ;  /* 0x0000014004087890 */ /* 0x000fe4000ff5e0ff */
[----:B------:R-:W-:Y:S02]  /*0110*/  UIADD3 UR6, UP1, UPT, UR4, 0x1c0, URZ ;  /* 0x000001c004067890 */ /* 0x000fe4000ff3e0ff */
[----:B------:R-:W-:-:S02]  /*0120*/  UIADD3 UR4, UP0, UPT, UR4, 0x240, URZ ;  /* 0x0000024004047890 */ /* 0x000fc4000ff1e0ff */
[----:B------:R-:W-:Y:S02]  /*0130*/  UIADD3.X UR13, UPT, UPT, URZ, UR5, URZ, UP4, !UPT ;  /* 0x00000005ff0d7290 */ /* 0x000fe4000a7fe4ff */
[----:B------:R-:W-:Y:S02]  /*0140*/  UIADD3.X UR11, UPT, UPT, URZ, UR5, URZ, UP3, !UPT ;  /* 0x00000005ff0b7290 */ /* 0x000fe40009ffe4ff */
[----:B------:R-:W-:Y:S02]  /*0150*/  UIADD3.X UR9, UPT, UPT, URZ, UR5, URZ, UP2, !UPT ;  /* 0x00000005ff097290 */ /* 0x000fe400097fe4ff */
[----:B------:R-:W-:Y:S02]  /*0160*/  UIADD3.X UR7, UPT, UPT, URZ, UR5, URZ, UP1, !UPT ;  /* 0x00000005ff077290 */ /* 0x000fe40008ffe4ff */
[----:B------:R-:W-:Y:S01]  /*0170*/  UIADD3.X UR5, UPT, UPT, URZ, UR5, URZ, UP0, !UPT ;  /* 0x00000005ff057290 */ /* 0x000fe200087fe4ff */
[----:B------:R1:W-:Y:S02]  /*0180*/  UTMACCTL.PF [UR12] ;  /* 0x000000000c0079b9 */ /* 0x0003e40008040000 */
[----:B------:R1:W-:Y:S02]  /*0190*/  UTMACCTL.PF [UR10] ;  /* 0x000000000a0079b9 */ /* 0x0003e40008040000 */
[----:B------:R1:W-:Y:S02]  /*01a0*/  UTMACCTL.PF [UR8] ;  /* 0x00000000080079b9 */ /* 0x0003e40008040000 */
[----:B------:R1:W-:Y:S02]  /*01b0*/  UTMACCTL.PF [UR6] ;  /* 0x00000000060079b9 */ /* 0x0003e40008040000 */
[----:B------:R1:W-:Y:S02]  /*01c0*/  UTMACCTL.PF [UR4] ;  /* 0x00000000040079b9 */ /* 0x0003e40008040000 */
[----:B-1----:R-:W-:Y:S01]  /*01d0*/  NOP ;  /* 0x0000000000007918 */ /* 0x002fe20000000000 */
.L_x_4:
[----:B------:R-:W-:Y:S05]  /*01e0*/  BSYNC.RECONVERGENT B0 ;  /* 0x0000000000007941 */ /* 0x000fea0003800200 */
.L_x_3:
[----:B------:R-:W-:Y:S05]  /*01f0*/  BRA `(.L_x_2) ;  /* 0x0000000400507947 */ /* 0x000fea0003800000 */
.L_x_1:
[----:B------:R-:W-:Y:S01]  /*0200*/  ELECT P0, URZ, PT ;  /* 0x0000000000ff782f */ /* 0x000fe20003800000 */
[----:B------:R-:W-:-:S12]  /*0210*/  BSSY.RECONVERGENT B0, `(.L_x_5) ;  /* 0x0000023000007945 */ /* 0x000fd80003800200 */
[----:B------:R-:W-:Y:S05]  /*0220*/  @!P0 BRA `(.L_x_6) ;  /* 0x0000000000848947 */ /* 0x000fea0003800000 */
[----:B------:R-:W1:Y:S01]  /*0230*/  S2UR UR5, SR_CgaCtaId ;  /* 0x00000000000579c3 */ /* 0x000e620000008800 */
[----:B------:R-:W-:Y:S01]  /*0240*/  UMOV UR7, 0x400 ;  /* 0x0000040000077882 */ /* 0x000fe20000000000 */
[----:B------:R-:W-:Y:S01]  /*0250*/  UMOV UR6, 0x1 ;  /* 0x0000000100067882 */ /* 0x000fe20000000000 */
[----:B------:R-:W-:Y:S02]  /*0260*/  UMOV UR4, 0x20 ;  /* 0x0000002000047882 */ /* 0x000fe40000000000 */
[----:B------:R-:W-:-:S04]  /*0270*/  UIADD3 UR8, UPT, UPT, -UR4, 0x100000, URZ ;  /* 0x0010000004087890 */ /* 0x000fc8000fffe1ff */
[----:B------:R-:W-:Y:S02]  /*0280*/  USHF.L.U32 UR9, UR8, 0xb, URZ ;  /* 0x0000000b08097899 */ /* 0x000fe400080006ff */
[----:B------:R-:W-:Y:S01]  /*0290*/  USHF.L.U32 UR8, UR8, 0x1, URZ ;  /* 0x0000000108087899 */ /* 0x000fe200080006ff */
[----:B------:R-:W-:Y:S02]  /*02a0*/  UMOV UR4, 0x80 ;  /* 0x0000008000047882 */ /* 0x000fe40000000000 */
[----:B------:R-:W-:-:S04]  /*02b0*/  UIADD3 UR10, UPT, UPT, -UR4, 0x100000, URZ ;  /* 0x00100000040a7890 */ /* 0x000fc8000fffe1ff */
[----:B------:R-:W-:Y:S02]  /*02c0*/  USHF.L.U32 UR11, UR10, 0xb, URZ ;  /* 0x0000000b0a0b7899 */ /* 0x000fe400080006ff */
[----:B------:R-:W-:Y:S02]  /*02d0*/  USHF.L.U32 UR10, UR10, 0x1, URZ ;  /* 0x000000010a0a7899 */ /* 0x000fe400080006ff */
[----:B-1----:R-:W-:Y:S02]  /*02e0*/  ULEA UR5, UR5, UR7, 0x18 ;  /* 0x0000000705057291 */ /* 0x002fe4000f8ec0ff */
[----:B------:R-:W-:-:S04]  /*02f0*/  UIADD3 UR6, UPT, UPT, -UR6, 0x100000, URZ ;  /* 0x0010000006067890 */ /* 0x000fc8000fffe1ff */
[----:B------:R-:W-:Y:S02]  /*0300*/  USHF.L.U32 UR7, UR6, 0xb, URZ ;  /* 0x0000000b06077899 */ /* 0x000fe400080006ff */
[----:B------:R-:W-:Y:S01]  /*0310*/  USHF.L.U32 UR6, UR6, 0x1, URZ ;  /* 0x0000000106067899 */ /* 0x000fe200080006ff */
[----:B------:R-:W1:Y:S11]  /*0320*/  FENCE.VIEW.ASYNC.S ;  /* 0x00000000000073c6 */ /* 0x000e760000000000 */
[----:B-1----:R1:W2:Y:S01]  /*0330*/  SYNCS.EXCH.64 URZ, [UR5+0x31800], UR6 ;  /* 0x0318000605ff75b2 */ /* 0x0022a20008000100 */
[----:B------:R1:W3:Y:S01]  /*0340*/  SYNCS.EXCH.64 URZ, [UR5+0x31820], UR6 ;  /* 0x0318200605ff75b2 */ /* 0x0002e20008000100 */
[----:B------:R1:W4:Y:S01]  /*0350*/  SYNCS.EXCH.64 URZ, [UR5+0x31840], UR8 ;  /* 0x0318400805ff75b2 */ /* 0x0003220008000100 */
[----:B------:R1:W5:Y:S01]  /*0360*/  SYNCS.EXCH.64 URZ, [UR5+0x31808], UR6 ;  /* 0x0318080605ff75b2 */ /* 0x0003620008000100 */
[----:B------:R1:W1:Y:S01]  /*0370*/  SYNCS.EXCH.64 URZ, [UR5+0x31828], UR6 ;  /* 0x0318280605ff75b2 */ /* 0x0002620008000100 */
        /* <DEDUP_REMOVED lines=11> */
[----:B------:R-:W-:Y:S01]  /*0430*/  NOP ;  /* 0x0000000000007918 */ /* 0x000fe20000000000 */
.L_x_6:
[----:B-1----:R-:W-:Y:S05]  /*0440*/  BSYNC.RECONVERGENT B0 ;  /* 0x0000000000007941 */ /* 0x002fea0003800200 */
.L_x_5:
[----:B------:R-:W-:Y:S05]  /*0450*/  BRA `(.L_x_2) ;  /* 0x0000000000b87947 */ /* 0x000fea0003800000 */
.L_x_0:
[----:B------:R-:W1:Y:S01]  /*0460*/  S2UR UR6, SR_CgaCtaId ;  /* 0x00000000000679c3 */ /* 0x000e620000008800 */
[----:B------:R-:W-:Y:S01]  /*0470*/  NOP ;  /* 0x0000000000007918 */ /* 0x000fe20000000000 */
[----:B------:R-:W-:Y:S01]  /*0480*/  UMOV UR4, 0x40 ;  /* 0x0000004000047882 */ /* 0x000fe20000000000 */
[----:B------:R-:W-:Y:S01]  /*0490*/  UMOV UR5, 0x400 ;  /* 0x0000040000057882 */ /* 0x000fe20000000000 */
[----:B-1----:R-:W-:Y:S02]  /*04a0*/  ULEA UR4, UR6, UR4, 0x18 ;  /* 0x0000000406047291 */ /* 0x002fe4000f8ec0ff */
[----:B------:R-:W-:-:S07]  /*04b0*/  ULEA UR5, UR6, UR5, 0x18 ;  /* 0x0000000506057291 */ /* 0x000fce000f8ec0ff */
[----:B------:R-:W1:Y:S02]  /*04c0*/  LDS.U8 R0, [UR4] ;  /* 0x00000004ff007984 */ /* 0x000e640008000000 */
[----:B-1----:R-:W-:-:S13]  /*04d0*/  ISETP.NE.AND P0, PT, R0, RZ, PT ;  /* 0x000000ff0000720c */ /* 0x002fda0003f05270 */
[----:B------:R-:W-:Y:S05]  /*04e0*/  @P0 BRA `(.L_x_7) ;  /* 0x00000000007c0947 */ /* 0x000fea0003800000 */
[----:B------:R-:W-:-:S13]  /*04f0*/  ELECT P0, URZ, PT ;  /* 0x0000000000ff782f */ /* 0x000fda0003800000 */
[----:B------:R-:W-:Y:S05]  /*0500*/  @!P0 BRA `(.L_x_8) ;  /* 0x0000000000848947 */ /* 0x000fea0003800000 */
[----:B------:R-:W-:Y:S01]  /*0510*/  UMOV UR4, 0x10 ;  /* 0x0000001000047882 */ /* 0x000fe20000000000 */
[----:B------:R-:W-:-:S04]  /*0520*/  IMAD.MOV.U32 R2, RZ, RZ, 0xffff ;  /* 0x0000ffffff027424 */ /* 0x000fc800078e00ff */
[----:B------:R-:W-:Y:S04]  /*0530*/  DEPBAR.LE SB1, 0x36 ;  /* 0x00009d800000791a */ /* 0x000fe80000000000 */
[----:B------:R-:W1:Y:S02]  /*0540*/  UTCATOMSWS.FIND_AND_SET.ALIGN UP0, UR4, UR4 ;  /* 0x00000004000475e3 */ /* 0x000e640008000800 */
[----:B-1----:R-:W-:Y:S01]  /*0550*/  PLOP3.LUT P0, PT, PT, PT, UP0, 0x80, 0x8 ;  /* 0x000000000008781c */ /* 0x002fe20003f0f008 */
[----:B------:R-:W-:-:S03]  /*0560*/  IMAD.U32 R7, RZ, RZ, UR4 ;  /* 0x00000004ff077e24 */ /* 0x000fc6000f8e00ff */
[----:B------:R-:W-:-:S04]  /*0570*/  SEL R0, RZ, 0xffffffff, !P0 ;  /* 0xffffffffff007807 */ /* 0x000fc80004000000 */
[----:B------:R-:W-:Y:S01]  /*0580*/  ISETP.NE.AND P0, PT, R0, RZ, PT ;  /* 0x000000ff0000720c */ /* 0x000fe20003f05270 */
[----:B------:R-:W-:-:S12]  /*0590*/  IMAD.MOV.U32 R0, RZ, RZ, 0x1 ;  /* 0x00000001ff007424 */ /* 0x000fd800078e00ff */
[----:B------:R-:W-:Y:S05]  /*05a0*/  @P0 BRA `(.L_x_9) ;  /* 0x0000000000240947 */ /* 0x000fea0003800000 */
.L_x_10:
[----:B------:R-:W-:Y:S05]  /*05b0*/  NANOSLEEP 0x64 ;  /* 0x000000640000795d */ /* 0x000fea0003800000 */
[----:B------:R-:W-:-:S05]  /*05c0*/  UMOV UR4, 0x10 ;  /* 0x0000001000047882 */ /* 0x000fca0000000000 */
[----:B------:R-:W-:Y:S04]  /*05d0*/  DEPBAR.LE SB1, 0x36 ;  /* 0x00009d800000791a */ /* 0x000fe80000000000 */
[----:B------:R-:W1:Y:S02]  /*05e0*/  UTCATOMSWS.FIND_AND_SET.ALIGN UP0, UR4, UR4 ;  /* 0x00000004000475e3 */ /* 0x000e640008000800 */
[----:B-1----:R-:W-:Y:S01]  /*05f0*/  PLOP3.LUT P0, PT, PT, PT, UP0, 0x80, 0x8 ;  /* 0x000000000008781c */ /* 0x002fe20003f0f008 */
[----:B------:R-:W-:-:S03]  /*0600*/  IMAD.U32 R7, RZ, RZ, UR4 ;  /* 0x00000004ff077e24 */ /* 0x000fc6000f8e00ff */
[----:B------:R-:W-:-:S04]  /*0610*/  SEL R4, RZ, 0xffffffff, !P0 ;  /* 0xffffffffff047807 */ /* 0x000fc80004000000 */
[----:B------:R-:W-:-:S13]  /*0620*/  ISETP.NE.AND P0, PT, R4, RZ, PT ;  /* 0x000000ff0400720c */ /* 0x000fda0003f05270 */
[----:B------:R-:W-:Y:S05]  /*0630*/  @!P0 BRA `(.L_x_10) ;  /* 0xfffffffc00dc8947 */ /* 0x000fea000383ffff */
.L_x_9:
[C---:B------:R-:W-:Y:S01]  /*0640*/  VIADD R5, R7.reuse, 0x10 ;  /* 0x0000001007057836 */ /* 0x040fe20000000000 */
[----:B------:R-:W-:Y:S01]  /*0650*/  UMOV UR4, 0x50 ;  /* 0x0000005000047882 */ /* 0x000fe20000000000 */
[----:B------:R-:W-:Y:S01]  /*0660*/  SHF.L.U32 R2, R2, R7, RZ ;  /* 0x0000000702027219 */ /* 0x000fe200000006ff */
[----:B------:R-:W-:Y:S01]  /*0670*/  ULEA UR4, UR6, UR4, 0x18 ;  /* 0x0000000406047291 */ /* 0x000fe2000f8ec0ff */
[----:B------:R-:W-:Y:S01]  /*0680*/  IMAD.SHL.U32 R7, R7, 0x20, RZ ;  /* 0x0000002007077824 */ /* 0x000fe200078e00ff */
[----:B------:R-:W-:-:S04]  /*0690*/  SHF.L.U32 R5, R0, R5, RZ ;  /* 0x0000000500057219 */ /* 0x000fc800000006ff */
[----:B------:R-:W-:-:S05]  /*06a0*/  LOP3.LUT R2, R5, R2, RZ, 0xfc, !PT ;  /* 0x0000000205027212 */ /* 0x000fca00078efcff */
[----:B------:R1:W-:Y:S04]  /*06b0*/  ATOMS.OR RZ, [UR4], R2 ;  /* 0x00000002ffff798c */ /* 0x0003e8000b000004 */
[----:B------:R1:W-:Y:S01]  /*06c0*/  STS [UR5+0x31880], R7 ;  /* 0x03188007ff007988 */ /* 0x0003e20008000805 */
[----:B------:R-:W-:Y:S05]  /*06d0*/  BRA `(.L_x_8) ;  /* 0x0000000000107947 */ /* 0x000fea0003800000 */
.L_x_7:
[----:B------:R-:W-:Y:S02]  /*06e0*/  MOV R0, 0xffffffff ;  /* 0xffffffff00007802 */ /* 0x000fe40000000f00 */
[----:B------:R-:W-:-:S03]  /*06f0*/  MOV R4, 0x720 ;  /* 0x0000072000047802 */ /* 0x000fc60000000f00 */
[----:B------:R1:W-:Y:S04]  /*0700*/  STS [UR5+0x31880], R0 ;  /* 0x03188000ff007988 */ /* 0x0003e80008000805 */
[----:B-1----:R-:W-:Y:S05]  /*0710*/  CALL.REL.NOINC `($__internal_1_$__cuda_sm10x_tcgen05_guardrail_trap_phase_invalid_during_alloc) ;  /* 0x0000005000a47944 */ /* 0x002fea0003c00000 */
.L_x_8:
[----:B------:R-:W-:Y:S05]  /*0720*/  WARPSYNC.ALL ;  /* 0x0000000000007948 */ /* 0x000fea0003800000 */
[----:B------:R-:W-:Y:S01]  /*0730*/  NOP ;  /* 0x0000000000007918 */ /* 0x000fe20000000000 */
.L_x_2:
[----:B------:R-:W1:Y:S01]  /*0740*/  LDC R0, c[0x0][0x388] ;  /* 0x0000e200ff007b82 */ /* 0x000e620000000800 */
[----:B------:R-:W5:Y:S07]  /*0750*/  S2R R21, SR_LANEID ;  /* 0x0000000000157919 */ /* 0x000f6e0000000000 */
[----:B--2345:R-:W-:Y:S01]  /*0760*/  BAR.SYNC.DEFER_BLOCKING 0x0 ;  /* 0x0000000000007b1d */ /* 0x03cfe20000010000 */
[----:B------:R-:W-:Y:S01]  /*0770*/  ISETP.NE.AND P0, PT, R3, RZ, PT ;  /* 0x000000ff0300720c */ /* 0x000fe20003f05270 */
[----:B-1----:R-:W-:-:S05]  /*0780*/  VIADD R0, R0, 0x7f ;  /* 0x0000007f00007836 */ /* 0x002fca0000000000 */
[----:B------:R-:W-:-:S05]  /*0790*/  SHF.R.U32.HI R31, RZ, 0x7, R0 ;  /* 0x00000007ff1f7819 */ /* 0x000fca0000011600 */
[----:B------:R-:W-:Y:S02]  /*07a0*/  IMAD.SHL.U32 R22, R31, 0x20, RZ ;  /* 0x000000201f167824 */ /* 0x000fe400078e00ff */
[----:B------:R-:W-:Y:S05]  /*07b0*/  @!P0 BRA `(.L_x_11) ;  /* 0x0000001000508947 */ /* 0x000fea0003800000 */
[----:B------:R-:W-:Y:S01]  /*07c0*/  ISETP.NE.AND P0, PT, R3, 0x1, PT ;  /* 0x000000010300780c */ /* 0x000fe20003f05270 */
[----:B------:R-:W1:-:S12]  /*07d0*/  S2UR UR5, SR_CgaCtaId ;  /* 0x00000000000579c3 */ /* 0x000e580000008800 */
[----:B------:R-:W-:Y:S05]  /*07e0*/  @!P0 BRA `(.L_x_12) ;  /* 0x0000000400948947 */ /* 0x000fea0003800000 */
[----:B------:R-:W-:-:S13]  /*07f0*/  ISETP.NE.AND P0, PT, R3, 0x2, PT ;  /* 0x000000020300780c */ /* 0x000fda0003f05270 */
[----:B------:R-:W-:Y:S05]  /*0800*/  @P0 BRA `(.L_x_13) ;  /* 0x0000002800e00947 */ /* 0x000fea0003800000 */
[----:B------:R-:W2:Y:S02]  /*0810*/  S2UR UR4, SR_CTAID.X ;  /* 0x00000000000479c3 */ /* 0x000ea40000002500 */
[----:B--2---:R-:W-:-:S13]  /*0820*/  ISETP.LE.U32.AND P0, PT, R22, UR4, PT ;  /* 0x0000000416007c0c */ /* 0x004fda000bf03070 */
[----:B-1----:R-:W-:Y:S05]  /*0830*/  @P0 EXIT ;  /* 0x000000000000094d */ /* 0x002fea0003800000 */
[--C-:B------:R-:W-:Y:S01]  /*0840*/  SHF.R.U32.HI R20, RZ, 0x3, R21.reuse ;  /* 0x00000003ff147819 */ /* 0x100fe20000011615 */
[----:B------:R-:W-:Y:S01]  /*0850*/  ULOP3.LUT UR4, URZ, UR4, URZ, 0x33, !UPT ;  /* 0x00000004ff047292 */ /* 0x000fe2000f8e33ff */
[----:B------:R-:W-:Y:S02]  /*0860*/  HFMA2 R15, -RZ, RZ, 0, 0 ;  /* 0x00000000ff0f7431 */ /* 0x000fe400000001ff */
[----:B------:R-:W-:Y:S01]  /*0870*/  IMAD.MOV.U32 R16, RZ, RZ, RZ ;  /* 0x000000ffff107224 */ /* 0x000fe200078e00ff */
[C---:B------:R-:W-:Y:S01]  /*0880*/  LOP3.LUT R6, R20.reuse, 0x1, RZ, 0x3c, !PT ;  /* 0x0000000114067812 */ /* 0x040fe200078e3cff */
[C---:B------:R-:W-:Y:S01]  /*0890*/  IMAD.SHL.U32 R0, R20.reuse, 0x20, RZ ;  /* 0x0000002014007824 */ /* 0x040fe200078e00ff */
[----:B------:R-:W-:Y:S01]  /*08a0*/  LOP3.LUT R18, R20, 0x2, RZ, 0x3c, !PT ;  /* 0x0000000214127812 */ /* 0x000fe200078e3cff */
[----:B------:R-:W-:Y:S01]  /*08b0*/  VIADD R25, R22, UR4 ;  /* 0x0000000416197c36 */ /* 0x000fe20008000000 */
[----:B------:R-:W-:Y:S01]  /*08c0*/  LOP3.LUT R4, R20, 0x3, RZ, 0x3c, !PT ;  /* 0x0000000314047812 */ /* 0x000fe200078e3cff */
[----:B------:R-:W-:Y:S01]  /*08d0*/  IMAD R20, R21, 0x4, R20 ;  /* 0x0000000415147824 */ /* 0x000fe200078e0214 */
[C---:B------:R-:W-:Y:S01]  /*08e0*/  LOP3.LUT R2, R0.reuse, 0x20, RZ, 0x3c, !PT ;  /* 0x0000002000027812 */ /* 0x040fe200078e3cff */
[----:B------:R-:W-:Y:S01]  /*08f0*/  IMAD.HI.U32 R25, R25, -0xd4629b7, RZ ;  /* 0xf2b9d64919197827 */ /* 0x000fe200078e00ff */
[C---:B------:R-:W-:Y:S01]  /*0900*/  LOP3.LUT R22, R0.reuse, 0x40, RZ, 0x3c, !PT ;  /* 0x0000004000167812 */ /* 0x040fe200078e3cff */
[----:B------:R-:W-:Y:S01]  /*0910*/  UMOV UR5, URZ ;  /* 0x000000ff00057c82 */ /* 0x000fe20008000000 */
[CC--:B------:R-:W-:Y:S01]  /*0920*/  IADD3 R24, PT, PT, R0.reuse, R21.reuse, RZ ;  /* 0x0000001500187210 */ /* 0x0c0fe20007ffe0ff */
[C---:B------:R-:W-:Y:S01]  /*0930*/  IMAD R19, R21.reuse, 0x4, R6 ;  /* 0x0000000415137824 */ /* 0x040fe200078e0206 */
[----:B------:R-:W-:Y:S01]  /*0940*/  LOP3.LUT R0, R0, 0x60, RZ, 0x3c, !PT ;  /* 0x0000006000007812 */ /* 0x000fe200078e3cff */
[C---:B------:R-:W-:Y:S01]  /*0950*/  IMAD R18, R21.reuse, 0x4, R18 ;  /* 0x0000000415127824 */ /* 0x040fe200078e0212 */
[----:B------:R-:W-:Y:S01]  /*0960*/  LEA R17, R21, R4, 0x2 ;  /* 0x0000000415117211 */ /* 0x000fe200078e10ff */
[----:B------:R-:W-:Y:S01]  /*0970*/  IMAD.IADD R23, R2, 0x1, R21 ;  /* 0x0000000102177824 */ /* 0x000fe200078e0215 */
[----:B------:R-:W-:Y:S01]  /*0980*/  SHF.R.U32.HI R25, RZ, 0x7, R25 ;  /* 0x00000007ff197819 */ /* 0x000fe20000011619 */
[----:B------:R-:W-:Y:S01]  /*0990*/  IMAD.IADD R22, R22, 0x1, R21 ;  /* 0x0000000116167824 */ /* 0x000fe200078e0215 */
[----:B------:R-:W-:-:S07]  /*09a0*/  IADD3 R21, PT, PT, R0, R21, RZ ;  /* 0x0000001500157210 */ /* 0x000fce0007ffe0ff */
.L_x_17:
[----:B-1----:R-:W1:Y:S01]  /*09b0*/  S2R R0, SR_CgaCtaId ;  /* 0x0000000000007919 */ /* 0x002e620000008800 */
[----:B------:R-:W-:Y:S01]  /*09c0*/  MOV R3, 0x400 ;  /* 0x0000040000037802 */ /* 0x000fe20000000f00 */
[----:B------:R-:W-:-:S03]  /*09d0*/  UMOV UR4, URZ ;  /* 0x000000ff00047c82 */ /* 0x000fc60008000000 */
[----:B-1----:R-:W-:-:S07]  /*09e0*/  LEA R0, R0, R3, 0x18 ;  /* 0x0000000300007211 */ /* 0x002fce00078ec0ff */
.L_x_16:
[----:B-1----:R-:W-:Y:S01]  /*09f0*/  LEA R2, R15, R0, 0x3 ;  /* 0x000000000f027211 */ /* 0x002fe200078e18ff */
[----:B------:R-:W-:Y:S01]  /*0a00*/  ULOP3.LUT UP0, URZ, UR4, 0x3, URZ, 0xc0, !UPT ;  /* 0x0000000304ff7892 */ /* 0x000fe2000f80c0ff */
[----:B------:R-:W-:-:S04]  /*0a10*/  SHF.L.U32 R5, R16, 0x1f, RZ ;  /* 0x0000001f10057819 */ /* 0x000fc800000006ff */
[----:B------:R-:W1:Y:S02]  /*0a20*/  SYNCS.PHASECHK.TRANS64.TRYWAIT P0, [R2+URZ+0x31800], R5 ;  /* 0x03180005020075a7 */ /* 0x000e6400080011ff */
[----:B-1----:R-:W-:Y:S05]  /*0a30*/  @!P0 BRA `(.L_x_14) ;  /* 0x0000004400c88947 */ /* 0x002fea0003800000 */
.L_x_71:
[----:B------:R-:W-:Y:S05]  /*0a40*/  BRA.U UP0, `(.L_x_15) ;  /* 0x0000000100bc7547 */ /* 0x000fea000b800000 */
[C-C-:B------:R-:W-:Y:S02]  /*0a50*/  IMAD R26, R15.reuse, 0x200, R0.reuse ;  /* 0x000002000f1a7824 */ /* 0x140fe400078e0200 */
[----:B------:R-:W-:Y:S02]  /*0a60*/  IMAD R3, R15, 0x400, R0 ;  /* 0x000004000f037824 */ /* 0x000fe400078e0200 */
[--C-:B------:R-:W-:Y:S01]  /*0a70*/  IMAD R9, R24, 0x4, R26.reuse ;  /* 0x0000000418097824 */ /* 0x100fe200078e021a */
[-C--:B------:R-:W-:Y:S01]  /*0a80*/  LEA R8, R23, R26.reuse, 0x2 ;  /* 0x0000001a17087211 */ /* 0x080fe200078e10ff */
[--C-:B------:R-:W-:Y:S01]  /*0a90*/  IMAD R29, R22, 0x4, R26.reuse ;  /* 0x00000004161d7824 */ /* 0x100fe200078e021a */
[-C--:B------:R-:W-:Y:S01]  /*0aa0*/  LEA R27, R21, R26.reuse, 0x2 ;  /* 0x0000001a151b7211 */ /* 0x080fe200078e10ff */
[--C-:B-1----:R-:W-:Y:S01]  /*0ab0*/  IMAD R5, R19, 0x4, R26.reuse ;  /* 0x0000000413057824 */ /* 0x102fe200078e021a */
[-C--:B------:R-:W-:Y:S01]  /*0ac0*/  LEA R6, R20, R26.reuse, 0x2 ;  /* 0x0000001a14067211 */ /* 0x080fe200078e10ff */
[----:B------:R-:W1:Y:S01]  /*0ad0*/  LDS R9, [R9+0x30000] ;  /* 0x0300000009097984 */ /* 0x000e620000000800 */
[----:B------:R-:W-:Y:S01]  /*0ae0*/  LEA R4, R18, R26, 0x2 ;  /* 0x0000001a12047211 */ /* 0x000fe200078e10ff */
[----:B------:R-:W-:Y:S01]  /*0af0*/  IMAD R26, R17, 0x4, R26 ;  /* 0x00000004111a7824 */ /* 0x000fe200078e021a */
[-C--:B------:R-:W-:Y:S01]  /*0b00*/  LEA R14, R24, R3.reuse, 0x2 ;  /* 0x00000003180e7211 */ /* 0x080fe200078e10ff */
[----:B------:R-:W2:Y:S01]  /*0b10*/  LDS R8, [R8+0x30000] ;  /* 0x0300000008087984 */ /* 0x000ea20000000800 */
[--C-:B------:R-:W-:Y:S01]  /*0b20*/  IMAD R11, R23, 0x4, R3.reuse ;  /* 0x00000004170b7824 */ /* 0x100fe200078e0203 */
[----:B------:R-:W-:Y:S01]  /*0b30*/  LEA R10, R22, R3, 0x2 ;  /* 0x00000003160a7211 */ /* 0x000fe200078e10ff */
[----:B------:R-:W-:Y:S01]  /*0b40*/  IMAD R7, R21, 0x4, R3 ;  /* 0x0000000415077824 */ /* 0x000fe200078e0203 */
[----:B------:R-:W3:Y:S04]  /*0b50*/  LDS R29, [R29+0x30000] ;  /* 0x030000001d1d7984 */ /* 0x000ee80000000800 */
[----:B------:R-:W4:Y:S01]  /*0b60*/  LDS R27, [R27+0x30000] ;  /* 0x030000001b1b7984 */ /* 0x000f220000000800 */
[----:B------:R-:W-:-:S03]  /*0b70*/  NOP ;  /* 0x0000000000007918 */ /* 0x000fc60000000000 */
[----:B-1----:R1:W-:Y:S04]  /*0b80*/  STS [R6+0x30000], R9 ;  /* 0x0300000906007388 */ /* 0x0023e80000000800 */
[----:B--2---:R2:W-:Y:S04]  /*0b90*/  STS [R5+0x30000], R8 ;  /* 0x0300000805007388 */ /* 0x0045e80000000800 */
[----:B---3--:R3:W-:Y:S04]  /*0ba0*/  STS [R4+0x30000], R29 ;  /* 0x0300001d04007388 */ /* 0x0087e80000000800 */
[----:B----4-:R-:W-:Y:S04]  /*0bb0*/  STS [R26+0x30000], R27 ;  /* 0x0300001b1a007388 */ /* 0x010fe80000000800 */
[----:B------:R-:W4:Y:S04]  /*0bc0*/  LDS R13, [R14+0x30800] ;  /* 0x030800000e0d7984 */ /* 0x000f280000000800 */
[----:B------:R-:W5:Y:S04]  /*0bd0*/  LDS R12, [R11+0x30800] ;  /* 0x030800000b0c7984 */ /* 0x000f680000000800 */
[----:B------:R-:W5:Y:S01]  /*0be0*/  LDS R9, [R10+0x30800] ;  /* 0x030800000a097984 */ /* 0x000f620000000800 */
[----:B-1----:R-:W-:-:S03]  /*0bf0*/  LEA R6, R20, R3, 0x2 ;  /* 0x0000000314067211 */ /* 0x002fc600078e10ff */
[----:B------:R-:W1:Y:S01]  /*0c00*/  LDS R8, [R7+0x30800] ;  /* 0x0308000007087984 */ /* 0x000e620000000800 */
[----:B--2---:R-:W-:Y:S01]  /*0c10*/  IMAD R5, R19, 0x4, R3 ;  /* 0x0000000413057824 */ /* 0x004fe200078e0203 */
[----:B------:R-:W-:Y:S01]  /*0c20*/  NOP ;  /* 0x0000000000007918 */ /* 0x000fe20000000000 */
[-C--:B---3--:R-:W-:Y:S02]  /*0c30*/  LEA R4, R18, R3.reuse, 0x2 ;  /* 0x0000000312047211 */ /* 0x088fe400078e10ff */
[----:B------:R-:W-:Y:S01]  /*0c40*/  LEA R3, R17, R3, 0x2 ;  /* 0x0000000311037211 */ /* 0x000fe200078e10ff */
[----:B----4-:R-:W-:Y:S04]  /*0c50*/  STS [R6+0x30800], R13 ;  /* 0x0308000d06007388 */ /* 0x010fe80000000800 */
[----:B-----5:R-:W-:Y:S04]  /*0c60*/  STS [R5+0x30800], R12 ;  /* 0x0308000c05007388 */ /* 0x020fe80000000800 */
[----:B------:R-:W-:Y:S04]  /*0c70*/  STS [R4+0x30800], R9 ;  /* 0x0308000904007388 */ /* 0x000fe80000000800 */
[----:B-1----:R-:W-:Y:S04]  /*0c80*/  STS [R3+0x30800], R8 ;  /* 0x0308000803007388 */ /* 0x002fe80000000800 */
[----:B------:R-:W1:Y:S04]  /*0c90*/  LDS R27, [R14+0x30a00] ;  /* 0x030a00000e1b7984 */ /* 0x000e680000000800 */
[----:B------:R-:W2:Y:S04]  /*0ca0*/  LDS R26, [R11+0x30a00] ;  /* 0x030a00000b1a7984 */ /* 0x000ea80000000800 */
[----:B------:R-:W3:Y:S04]  /*0cb0*/  LDS R29, [R10+0x30a00] ;  /* 0x030a00000a1d7984 */ /* 0x000ee80000000800 */
[----:B------:R-:W4:Y:S01]  /*0cc0*/  LDS R28, [R7+0x30a00] ;  /* 0x030a0000071c7984 */ /* 0x000f220000000800 */
[----:B------:R-:W-:-:S03]  /*0cd0*/  NOP ;  /* 0x0000000000007918 */ /* 0x000fc60000000000 */
[----:B-1----:R5:W-:Y:S04]  /*0ce0*/  STS [R6+0x30a00], R27 ;  /* 0x030a001b06007388 */ /* 0x002be80000000800 */
[----:B--2---:R5:W-:Y:S04]  /*0cf0*/  STS [R5+0x30a00], R26 ;  /* 0x030a001a05007388 */ /* 0x004be80000000800 */
[----:B---3--:R5:W-:Y:S04]  /*0d00*/  STS [R4+0x30a00], R29 ;  /* 0x030a001d04007388 */ /* 0x008be80000000800 */
[----:B----4-:R5:W-:Y:S01]  /*0d10*/  STS [R3+0x30a00], R28 ;  /* 0x030a001c03007388 */ /* 0x010be20000000800 */
[----:B------:R1:W-:Y:S06]  /*0d20*/  MEMBAR.ALL.CTA ;  /* 0x0000000000007992 */ /* 0x0003ec0000008000 */
[----:B-1----:R-:W2:Y:S02]  /*0d30*/  FENCE.VIEW.ASYNC.S ;  /* 0x00000000000073c6 */ /* 0x002ea40000000000 */
.L_x_15:
[----:B-1----:R-:W-:Y:S01]  /*0d40*/  VIADD R2, R2, 0x31840 ;  /* 0x0003184002027836 */ /* 0x002fe20000000000 */
[C---:B------:R-:W-:Y:S01]  /*0d50*/  ISETP.NE.AND P0, PT, R15.reuse, 0x3, PT ;  /* 0x000000030f00780c */ /* 0x040fe20003f05270 */
[----:B------:R-:W-:Y:S01]  /*0d60*/  VIADD R15, R15, 0x1 ;  /* 0x000000010f0f7836 */ /* 0x000fe20000000000 */
[----:B------:R-:W-:Y:S02]  /*0d70*/  UIADD3 UR4, UPT, UPT, UR4, 0x1, URZ ;  /* 0x0000000104047890 */ /* 0x000fe4000fffe0ff */
[----:B------:R-:W-:Y:S02]  /*0d80*/  PRMT R2, RZ, 0x654, R2 ;  /* 0x00000654ff027816 */ /* 0x000fe40000000002 */
[----:B------:R-:W-:Y:S01]  /*0d90*/  SEL R15, R15, RZ, P0 ;  /* 0x000000ff0f0f7207 */ /* 0x000fe20000000000 */
[----:B------:R-:W-:Y:S01]  /*0da0*/  UISETP.NE.AND UP0, UPT, UR4, 0x10, UPT ;  /* 0x000000100400788c */ /* 0x000fe2000bf05270 */
[----:B--2---:R1:W-:Y:S02]  /*0db0*/  SYNCS.ARRIVE.TRANS64.RED.A1T0 RZ, [R2+URZ], RZ ;  /* 0x000000ff02ff79a7 */ /* 0x0043e400081004ff */
[----:B------:R-:W-:-:S04]  /*0dc0*/  ISETP.NE.AND P0, PT, R15, RZ, PT ;  /* 0x000000ff0f00720c */ /* 0x000fc80003f05270 */
[----:B-----5:R-:W-:-:S04]  /*0dd0*/  SEL R3, RZ, 0x1, P0 ;  /* 0x00000001ff037807 */ /* 0x020fc80000000000 */
[----:B------:R-:W-:Y:S01]  /*0de0*/  LOP3.LUT R16, R16, R3, RZ, 0x3c, !PT ;  /* 0x0000000310107212 */ /* 0x000fe200078e3cff */
[----:B------:R-:W-:Y:S06]  /*0df0*/  BRA.U UP0, `(.L_x_16) ;  /* 0xfffffff900fc7547 */ /* 0x000fec000b83ffff */
[----:B------:R-:W-:-:S13]  /*0e00*/  ISETP.NE.AND P0, PT, R25, UR5, PT ;  /* 0x0000000519007c0c */ /* 0x000fda000bf05270 */
[----:B------:R-:W-:Y:S05]  /*0e10*/  @!P0 EXIT ;  /* 0x000000000000894d */ /* 0x000fea0003800000 */
[----:B------:R-:W-:Y:S01]  /*0e20*/  UIADD3 UR5, UPT, UPT, UR5, 0x1, URZ ;  /* 0x0000000105057890 */ /* 0x000fe2000fffe0ff */
[----:B------:R-:W-:Y:S05]  /*0e30*/  BRA `(.L_x_17) ;  /* 0xfffffff800dc7947 */ /* 0x000fea000383ffff */
.L_x_12:
[----:B-1----:R-:W-:-:S09]  /*0e40*/  UISETP.NE.AND UP0, UPT, UR5, URZ, UPT ;  /* 0x000000ff0500728c */ /* 0x002fd2000bf05270 */
[----:B------:R-:W-:Y:S05]  /*0e50*/  BRA.U UP0, `(.L_x_13) ;  /* 0x00000025004c7547 */ /* 0x000fea000b800000 */
[----:B------:R-:W1:Y:S01]  /*0e60*/  S2UR UR4, SR_CTAID.X ;  /* 0x00000000000479c3 */ /* 0x000e620000002500 */
[----:B------:R-:W-:Y:S02]  /*0e70*/  UMOV UR8, 0x400 ;  /* 0x0000040000087882 */ /* 0x000fe40000000000 */
[----:B------:R-:W-:-:S04]  /*0e80*/  ULEA UR8, UR5, UR8, 0x18 ;  /* 0x0000000805087291 */ /* 0x000fc8000f8ec0ff */
[----:B------:R-:W-:Y:S02]  /*0e90*/  UIADD3 UR5, UPT, UPT, UR8, 0x14000, URZ ;  /* 0x0001400008057890 */ /* 0x000fe4000fffe0ff */
[----:B------:R-:W-:Y:S02]  /*0ea0*/  UIADD3 UR6, UPT, UPT, UR8, 0x4000, URZ ;  /* 0x0000400008067890 */ /* 0x000fe4000fffe0ff */
[----:B------:R-:W-:Y:S02]  /*0eb0*/  USHF.R.U32.HI UR5, URZ, 0x4, UR5 ;  /* 0x00000004ff057899 */ /* 0x000fe40008011605 */
[----:B------:R-:W-:Y:S02]  /*0ec0*/  USHF.R.U32.HI UR6, URZ, 0x4, UR6 ;  /* 0x00000004ff067899 */ /* 0x000fe40008011606 */
[----:B------:R-:W-:Y:S01]  /*0ed0*/  ULOP3.LUT UR5, UR5, 0x3fc0, URZ, 0xc0, !UPT ;  /* 0x00003fc005057892 */ /* 0x000fe2000f8ec0ff */
[----:B-1----:R-:W-:-:S13]  /*0ee0*/  ISETP.LE.U32.AND P0, PT, R22, UR4, PT ;  /* 0x0000000416007c0c */ /* 0x002fda000bf03070 */
[----:B------:R-:W-:Y:S05]  /*0ef0*/  @P0 EXIT ;  /* 0x000000000000094d */ /* 0x000fea0003800000 */
[----:B------:R-:W-:Y:S01]  /*0f00*/  ULOP3.LUT UR4, URZ, UR4, URZ, 0x33, !UPT ;  /* 0x00000004ff047292 */ /* 0x000fe2000f8e33ff */
[----:B------:R-:W-:Y:S01]  /*0f10*/  IMAD.U32 R8, RZ, RZ, UR5 ;  /* 0x00000005ff087e24 */ /* 0x000fe2000f8e00ff */
[----:B------:R-:W-:Y:S01]  /*0f20*/  ULOP3.LUT UR6, UR6, 0x3fc0, URZ, 0xc0, !UPT ;  /* 0x00003fc006067892 */ /* 0x000fe2000f8ec0ff */
[C---:B------:R-:W-:Y:S01]  /*0f30*/  ISETP.GE.U32.AND P0, PT, R21.reuse, 0x4, PT ;  /* 0x000000041500780c */ /* 0x040fe20003f06070 */
[----:B------:R-:W-:Y:S01]  /*0f40*/  IMAD.MOV.U32 R4, RZ, RZ, RZ ;  /* 0x000000ffff047224 */ /* 0x000fe200078e00ff */
[----:B------:R-:W-:Y:S01]  /*0f50*/  UMOV UR18, URZ ;  /* 0x000000ff00127c82 */ /* 0x000fe20008000000 */
[----:B------:R-:W-:Y:S01]  /*0f60*/  VIADD R3, R22, UR4 ;  /* 0x0000000416037c36 */ /* 0x000fe20008000000 */
[----:B------:R-:W-:Y:S01]  /*0f70*/  UMOV UR15, URZ ;  /* 0x000000ff000f7c82 */ /* 0x000fe20008000000 */
[C---:B------:R-:W-:Y:S01]  /*0f80*/  IMAD R8, R21.reuse, 0x700, R8 ;  /* 0x0000070015087824 */ /* 0x040fe200078e0208 */
[----:B------:R-:W-:Y:S01]  /*0f90*/  LEA R9, R21, UR6, 0xa ;  /* 0x0000000615097c11 */ /* 0x000fe2000f8e50ff */
[----:B------:R-:W-:Y:S01]  /*0fa0*/  IMAD.HI.U32 R3, R3, -0xd4629b7, RZ ;  /* 0xf2b9d64903037827 */ /* 0x000fe200078e00ff */
[----:B------:R-:W-:Y:S01]  /*0fb0*/  UMOV UR6, 0x1c0 ;  /* 0x000001c000067882 */ /* 0x000fe20000000000 */
[----:B------:R-:W-:Y:S01]  /*0fc0*/  UMOV UR7, 0x1c4 ;  /* 0x000001c400077882 */ /* 0x000fe20000000000 */
[----:B------:R-:W-:Y:S01]  /*0fd0*/  SEL R9, R9, RZ, !P0 ;  /* 0x000000ff09097207 */ /* 0x000fe20004000000 */
[----:B------:R-:W-:Y:S01]  /*0fe0*/  UMOV UR4, 0x1c0 ;  /* 0x000001c000047882 */ /* 0x000fe20000000000 */
[----:B------:R-:W-:Y:S01]  /*0ff0*/  SEL R8, R8, RZ, !P0 ;  /* 0x000000ff08087207 */ /* 0x000fe20004000000 */
[----:B------:R-:W-:Y:S01]  /*1000*/  UMOV UR5, 0x1c4 ;  /* 0x000001c400057882 */ /* 0x000fe20000000000 */
[----:B------:R-:W-:-:S07]  /*1010*/  SHF.R.U32.HI R3, RZ, 0x7, R3 ;  /* 0x00000007ff037819 */ /* 0x000fce0000011603 */
.L_x_24:
[----:B------:R-:W-:Y:S01]  /*1020*/  USHF.R.U32.HI UR10, URZ, 0x1, UR18 ;  /* 0x00000001ff0a7899 */ /* 0x000fe20008011612 */
[----:B------:R-:W-:Y:S01]  /*1030*/  HFMA2 R7, -RZ, RZ, 0, 5.9604644775390625e-08 ;  /* 0x00000001ff077431 */ /* 0x000fe200000001ff */
[----:B------:R-:W-:Y:S02]  /*1040*/  USHF.L.U32 UR9, UR18, 0x3, URZ ;  /* 0x0000000312097899 */ /* 0x000fe400080006ff */
[----:B------:R-:W-:Y:S02]  /*1050*/  ULOP3.LUT UR10, UR10, 0x1, URZ, 0xc, !UPT ;  /* 0x000000010a0a7892 */ /* 0x000fe4000f8e0cff */
[----:B------:R-:W-:Y:S02]  /*1060*/  ULOP3.LUT UR9, UR9, 0x8, URZ, 0xc0, !UPT ;  /* 0x0000000809097892 */ /* 0x000fe4000f8ec0ff */
[----:B------:R-:W-:Y:S02]  /*1070*/  USHF.L.U32 UR10, UR10, 0x1f, URZ ;  /* 0x0000001f0a0a7899 */ /* 0x000fe400080006ff */
[----:B------:R-:W-:-:S02]  /*1080*/  ULOP3.LUT UR12, UR18, 0x1, URZ, 0xc0, !UPT ;  /* 0x00000001120c7892 */ /* 0x000fc4000f8ec0ff */
[----:B------:R-:W-:Y:S01]  /*1090*/  MOV R0, UR9 ;  /* 0x0000000900007c02 */ /* 0x000fe20008000f00 */
[----:B------:R-:W-:Y:S01]  /*10a0*/  UIADD3 UR9, UPT, UPT, UR8, UR9, URZ ;  /* 0x0000000908097290 */ /* 0x000fe2000fffe0ff */
[----:B------:R-:W-:Y:S01]  /*10b0*/  MOV R5, UR10 ;  /* 0x0000000a00057c02 */ /* 0x000fe20008000f00 */
[----:B------:R-:W-:Y:S02]  /*10c0*/  UIMAD UR12, UR12, 0xe0, URZ ;  /* 0x000000e00c0c78a4 */ /* 0x000fe4000f8e02ff */
[----:B------:R-:W-:Y:S01]  /*10d0*/  UIADD3 UR11, UPT, UPT, UR9, 0x31860, URZ ;  /* 0x00031860090b7890 */ /* 0x000fe2000fffe0ff */
[----:B------:R-:W1:Y:S02]  /*10e0*/  SYNCS.PHASECHK.TRANS64.TRYWAIT P0, [R0+UR8+0x31870], R5 ;  /* 0x03187005000075a7 */ /* 0x000e640008001108 */
[----:B-1----:R-:W-:Y:S09]  /*10f0*/  @!P0 BRA `(.L_x_18) ;  /* 0x0000004000308947 */ /* 0x002ff20003800000 */
.L_x_73:
[----:B------:R-:W-:Y:S01]  /*1100*/  NOP ;  /* 0x0000000000007918 */ /* 0x000fe20000000000 */
[----:B------:R-:W-:Y:S01]  /*1110*/  UMOV UR17, 0xe ;  /* 0x0000000e00117882 */ /* 0x000fe20000000000 */
[----:B------:R-:W-:-:S05]  /*1120*/  UMOV UR16, 0xfffffff0 ;  /* 0xfffffff000107882 */ /* 0x000fca0000000000 */
.L_x_23:
[----:B------:R-:W-:Y:S01]  /*1130*/  ULEA UR13, UR15, UR8, 0x3 ;  /* 0x000000080f0d7291 */ /* 0x000fe2000f8e18ff */
[----:B-1----:R-:W-:Y:S01]  /*1140*/  SHF.L.U32 R11, R4, 0x1f, RZ ;  /* 0x0000001f040b7819 */ /* 0x002fe200000006ff */
[----:B------:R-:W-:Y:S01]  /*1150*/  UIADD3 UR14, UPT, UPT, UR16, 0x10, URZ ;  /* 0x00000010100e7890 */ /* 0x000fe2000fffe0ff */
[----:B------:R-:W-:Y:S03]  /*1160*/  MOV R0, UR15 ;  /* 0x0000000f00007c02 */ /* 0x000fe60008000f00 */
[----:B------:R-:W-:Y:S03]  /*1170*/  ULOP3.LUT UP0, UR14, UR14, 0x2, URZ, 0xc0, !UPT ;  /* 0x000000020e0e7892 */ /* 0x000fe6000f80c0ff */
[----:B------:R-:W1:Y:S02]  /*1180*/  SYNCS.PHASECHK.TRANS64.TRYWAIT P0, [UR13+0x31840], R11 ;  /* 0x0318400bff0075a7 */ /* 0x000e64000800110d */
[----:B-12---:R-:W-:Y:S07]  /*1190*/  @!P0 BRA `(.L_x_19) ;  /* 0x0000004000288947 */ /* 0x006fee0003800000 */
.L_x_75:
[----:B------:R-:W-:Y:S01]  /*11a0*/  NOP ;  /* 0x0000000000007918 */ /* 0x000fe20000000000 */
[----:B------:R-:W-:Y:S05]  /*11b0*/  BRA.U UP0, `(.L_x_20) ;  /* 0x0000000100487547 */ /* 0x000fea000b800000 */
[----:B------:R-:W-:Y:S02]  /*11c0*/  ULEA UR19, UR15, UR8, 0x9 ;  /* 0x000000080f137291 */ /* 0x000fe4000f8e48ff */
[----:B------:R-:W-:Y:S02]  /*11d0*/  ULEA UR9, UR15, UR8, 0xa ;  /* 0x000000080f097291 */ /* 0x000fe4000f8e50ff */
[----:B------:R-:W-:Y:S02]  /*11e0*/  UIADD3 UR19, UPT, UPT, UR19, 0x30000, URZ ;  /* 0x0003000013137890 */ /* 0x000fe4000fffe0ff */
[----:B------:R-:W-:Y:S02]  /*11f0*/  UIADD3 UR10, UPT, UPT, UR9, 0x30800, URZ ;  /* 0x00030800090a7890 */ /* 0x000fe4000fffe0ff */
[----:B------:R-:W-:Y:S02]  /*1200*/  UIADD3 UR9, UPT, UPT, UR9, 0x30a00, URZ ;  /* 0x00030a0009097890 */ /* 0x000fe4000fffe0ff */
[----:B------:R-:W-:Y:S02]  /*1210*/  USHF.R.U32.HI UR19, URZ, 0x4, UR19 ;  /* 0x00000004ff137899 */ /* 0x000fe40008011613 */
[----:B------:R-:W-:Y:S02]  /*1220*/  USHF.R.U32.HI UR10, URZ, 0x4, UR10 ;  /* 0x00000004ff0a7899 */ /* 0x000fe4000801160a */
[----:B------:R-:W-:Y:S02]  /*1230*/  USHF.R.U32.HI UR9, URZ, 0x4, UR9 ;  /* 0x00000004ff097899 */ /* 0x000fe40008011609 */
[----:B------:R-:W-:Y:S02]  /*1240*/  ULOP3.LUT UR20, UR19, 0x3fe0, URZ, 0xc0, !UPT ;  /* 0x00003fe013147892 */ /* 0x000fe4000f8ec0ff */
[----:B------:R-:W-:Y:S02]  /*1250*/  ULOP3.LUT UR22, UR10, 0x3fc0, URZ, 0xc0, !UPT ;  /* 0x00003fc00a167892 */ /* 0x000fe4000f8ec0ff */
[----:B------:R-:W-:Y:S01]  /*1260*/  ULOP3.LUT UR24, UR9, 0x3fe0, URZ, 0xc0, !UPT ;  /* 0x00003fe009187892 */ /* 0x000fe2000f8ec0ff */
[----:B------:R-:W-:Y:S01]  /*1270*/  UMOV UR21, 0x4008 ;  /* 0x0000400800157882 */ /* 0x000fe20000000000 */
[----:B------:R-:W-:Y:S01]  /*1280*/  UMOV UR23, 0x4008 ;  /* 0x0000400800177882 */ /* 0x000fe20000000000 */
[----:B------:R-:W-:Y:S02]  /*1290*/  UMOV UR25, 0x4008 ;  /* 0x0000400800197882 */ /* 0x000fe40000000000 */
[----:B------:R2:W-:Y:S02]  /*12a0*/  UTCCP.T.S.4x32dp128bit tmem[0x1c0], gdesc[UR20] ;  /* 0x0001c014ff0079e7 */ /* 0x0005e40009100000 */
[----:B------:R2:W-:Y:S02]  /*12b0*/  UTCCP.T.S.4x32dp128bit tmem[0x1c4], gdesc[UR22] ;  /* 0x0001c416ff0079e7 */ /* 0x0005e40009100000 */
[----:B------:R2:W-:Y:S01]  /*12c0*/  UTCCP.T.S.4x32dp128bit tmem[0x1c8], gdesc[UR24] ;  /* 0x0001c818ff0079e7 */ /* 0x0005e20009100000 */
[----:B------:R-:W-:Y:S02]  /*12d0*/  NOP ;  /* 0x0000000000007918 */ /* 0x000fe40000000000 */
.L_x_20:
[----:B------:R-:W-:Y:S01]  /*12e0*/  UISETP.NE.AND UP0, UPT, UR15, 0x3, UPT ;  /* 0x000000030f00788c */ /* 0x000fe2000bf05270 */
[----:B------:R-:W-:Y:S01]  /*12f0*/  SHFL.IDX PT, R5, R8, R0, 0x1f ;  /* 0x00001f0008057589 */ /* 0x000fe200000e0000 */
[----:B------:R-:W-:Y:S01]  /*1300*/  UIADD3 UR10, UPT, UPT, UR15, 0x1, URZ ;  /* 0x000000010f0a7890 */ /* 0x000fe2000fffe0ff */
[----:B------:R-:W-:Y:S03]  /*1310*/  NOP ;  /* 0x0000000000007918 */ /* 0x000fe60000000000 */
[----:B------:R-:W-:Y:S03]  /*1320*/  USEL UR10, UR10, URZ, UP0 ;  /* 0x000000ff0a0a7287 */ /* 0x000fe60008000000 */
[----:B-1----:R-:W1:Y:S01]  /*1330*/  SHFL.IDX PT, R2, R9, R0, 0x1f ;  /* 0x00001f0009027589 */ /* 0x002e6200000e0000 */
[----:B------:R-:W-:Y:S02]  /*1340*/  USHF.L.U32 UR15, UR14, 0x4, URZ ;  /* 0x000000040e0f7899 */ /* 0x000fe400080006ff */
[----:B------:R-:W-:Y:S02]  /*1350*/  ULEA UR9, UR10, UR8, 0x3 ;  /* 0x000000080a097291 */ /* 0x000fe4000f8e18ff */
[----:B------:R-:W-:Y:S01]  /*1360*/  ULEA UR14, UR14, 0x8b8, 0xd ;  /* 0x000008b80e0e7891 */ /* 0x000fe2000f8e68ff */
[----:B------:R-:W-:Y:S01]  /*1370*/  ISETP.NE.AND P0, PT, RZ, UR10, PT ;  /* 0x0000000aff007c0c */ /* 0x000fe2000bf05270 */
[----:B------:R-:W-:Y:S01]  /*1380*/  UISETP.NE.AND UP0, UPT, UR16, -0x10, UPT ;  /* 0xfffffff01000788c */ /* 0x000fe2000bf05270 */
[----:B------:R-:W-:Y:S01]  /*1390*/  IMAD.U32 R10, RZ, RZ, UR10 ;  /* 0x0000000aff0a7e24 */ /* 0x000fe2000f8e00ff */
[----:B------:R-:W-:Y:S02]  /*13a0*/  UPRMT UR15, UR15, 0x5410, UR14 ;  /* 0x000054100f0f7896 */ /* 0x000fe4000800000e */
[----:B------:R-:W-:Y:S01]  /*13b0*/  UIADD3 UR13, UPT, UPT, UR13, 0x31820, URZ ;  /* 0x000318200d0d7890 */ /* 0x000fe2000fffe0ff */
[----:B------:R-:W-:Y:S01]  /*13c0*/  UMOV UR14, URZ ;  /* 0x000000ff000e7c82 */ /* 0x000fe20008000000 */
[----:B--2---:R-:W-:Y:S01]  /*13d0*/  UMOV UR23, 0x40004040 ;  /* 0x4000404000177882 */ /* 0x004fe20000000000 */
[----:B------:R-:W-:Y:S01]  /*13e0*/  UMOV UR21, 0x40004040 ;  /* 0x4000404000157882 */ /* 0x000fe20000000000 */
[----:B------:R-:W-:Y:S01]  /*13f0*/  UMOV UR27, 0x40004040 ;  /* 0x40004040001b7882 */ /* 0x000fe20000000000 */
[----:B------:R-:W-:Y:S01]  /*1400*/  UMOV UR25, 0x40004040 ;  /* 0x4000404000197882 */ /* 0x000fe20000000000 */
[----:B------:R-:W-:Y:S01]  /*1410*/  UMOV UR31, 0x40004040 ;  /* 0x40004040001f7882 */ /* 0x000fe20000000000 */
[----:B------:R-:W-:Y:S01]  /*1420*/  UMOV UR29, 0x40004040 ;  /* 0x40004040001d7882 */ /* 0x000fe20000000000 */
[----:B------:R-:W-:Y:S01]  /*1430*/  UMOV UR35, 0x40004040 ;  /* 0x4000404000237882 */ /* 0x000fe20000000000 */
[----:B------:R-:W-:Y:S01]  /*1440*/  UMOV UR33, 0x40004040 ;  /* 0x4000404000217882 */ /* 0x000fe20000000000 */
[----:B-1----:R-:W-:Y:S02]  /*1450*/  R2UR UR22, R2 ;  /* 0x00000000021672ca */ /* 0x002fe400000e0000 */
[----:B------:R-:W-:Y:S02]  /*1460*/  R2UR UR20, R5 ;  /* 0x00000000051472ca */ /* 0x000fe400000e0000 */
[----:B------:R-:W-:Y:S04]  /*1470*/  SEL R5, RZ, 0x1, P0 ;  /* 0x00000001ff057807 */ /* 0x000fe80000000000 */
[----:B------:R-:W-:Y:S05]  /*1480*/  LOP3.LUT R4, R4, R5, RZ, 0x3c, !PT ;  /* 0x0000000504047212 */ /* 0x000fea00078e3cff */
[----:B------:R-:W-:Y:S01]  /*1490*/  UIADD3 UR26, UPT, UPT, UR22, 0x2, URZ ;  /* 0x00000002161a7890 */ /* 0x000fe2000fffe0ff */
[----:B------:R-:W-:Y:S01]  /*14a0*/  IMAD.U32 R13, R4, -0x80000000, RZ ;  /* 0x80000000040d7824 */ /* 0x000fe200078e00ff */
[----:B------:R-:W-:Y:S01]  /*14b0*/  UIADD3 UR24, UPT, UPT, UR20, 0x2, URZ ;  /* 0x0000000214187890 */ /* 0x000fe2000fffe0ff */
[----:B------:R1:W-:Y:S01]  /*14c0*/  UTCQMMA gdesc[UR22], gdesc[UR20], tmem[UR12], tmem[UR14], idesc[UR15], tmem[UR6], UP0 ;  /* 0x00060e1416007dea */ /* 0x0003e2000800030c */
[----:B------:R-:W-:Y:S02]  /*14d0*/  UIADD3 UR30, UPT, UPT, UR22, 0x4, URZ ;  /* 0x00000004161e7890 */ /* 0x000fe4000fffe0ff */
[----:B------:R-:W-:Y:S02]  /*14e0*/  UIADD3 UR28, UPT, UPT, UR20, 0x4, URZ ;  /* 0x00000004141c7890 */ /* 0x000fe4000fffe0ff */
[----:B------:R-:W-:Y:S02]  /*14f0*/  UIADD3 UR34, UPT, UPT, UR22, 0x6, URZ ;  /* 0x0000000616227890 */ /* 0x000fe4000fffe0ff */
[----:B------:R-:W-:Y:S01]  /*1500*/  UIADD3 UR32, UPT, UPT, UR20, 0x6, URZ ;  /* 0x0000000614207890 */ /* 0x000fe2000fffe0ff */
[----:B------:R1:W-:Y:S04]  /*1510*/  UTCQMMA gdesc[UR26], gdesc[UR24], tmem[UR12], tmem[UR14], idesc[UR15], tmem[UR6], UPT ;  /* 0x00060e181a007dea */ /* 0x0003e8000b80030c */
[----:B------:R1:W-:Y:S04]  /*1520*/  UTCQMMA gdesc[UR30], gdesc[UR28], tmem[UR12], tmem[UR14], idesc[UR15], tmem[UR6], UPT ;  /* 0x00060e1c1e007dea */ /* 0x0003e8000b80030c */
[----:B------:R1:W-:Y:S01]  /*1530*/  UTCQMMA gdesc[UR34], gdesc[UR32], tmem[UR12], tmem[UR14], idesc[UR15], tmem[UR6], UPT ;  /* 0x00060e2022007dea */ /* 0x0003e2000b80030c */
[----:B------:R1:W-:Y:S01]  /*1540*/  UTCBAR [UR13], URZ ;  /* 0x000000ff0d0073e9 */ /* 0x0003e200080000ff */
[----:B------:R-:W2:Y:S02]  /*1550*/  SYNCS.PHASECHK.TRANS64.TRYWAIT P0, [UR9+0x31840], R13 ;  /* 0x0318400dff0075a7 */ /* 0x000ea40008001109 */
[----:B-12---:R-:W-:Y:S05]  /*1560*/  @!P0 BRA `(.L_x_21) ;  /* 0x0000003c00508947 */ /* 0x006fea0003800000 */
.L_x_77:
[----:B------:R-:W-:Y:S01]  /*1570*/  ELECT P0, URZ, PT ;  /* 0x0000000000ff782f */ /* 0x000fe20003800000 */
[----:B------:R-:W-:Y:S01]  /*1580*/  SHFL.IDX PT, R2, R9, R10, 0x1f ;  /* 0x00001f0a09027589 */ /* 0x000fe200000e0000 */
[----:B------:R-:W-:Y:S02]  /*1590*/  UIADD3 UR9, UPT, UPT, UR9, 0x31820, URZ ;  /* 0x0003182009097890 */ /* 0x000fe4000fffe0ff */
[----:B------:R-:W-:Y:S05]  /*15a0*/  UISETP.NE.AND UP0, UPT, UR16, -0x2, UPT ;  /* 0xfffffffe1000788c */ /* 0x000fea000bf05270 */
[----:B-1----:R-:W1:Y:S01]  /*15b0*/  SHFL.IDX PT, R0, R8, R10, 0x1f ;  /* 0x00001f0a08007589 */ /* 0x002e6200000e0000 */
[----:B------:R-:W-:Y:S01]  /*15c0*/  NOP ;  /* 0x0000000000007918 */ /* 0x000fe20000000000 */
[----:B------:R-:W-:Y:S02]  /*15d0*/  NOP ;  /* 0x0000000000007918 */ /* 0x000fe40000000000 */
[C---:B------:R-:W-:Y:S01]  /*15e0*/  @P0 IMAD.SHL.U32 R5, R7.reuse, 0x2000, RZ ;  /* 0x0000200007050824 */ /* 0x040fe200078e00ff */
[----:B------:R-:W-:Y:S01]  /*15f0*/  UMOV UR21, 0x40004040 ;  /* 0x4000404000157882 */ /* 0x000fe20000000000 */
[----:B------:R-:W-:Y:S01]  /*1600*/  @P0 IMAD.SHL.U32 R6, R7, 0x10, RZ ;  /* 0x0000001007060824 */ /* 0x000fe200078e00ff */
[----:B------:R-:W-:Y:S01]  /*1610*/  UMOV UR15, 0x40004040 ;  /* 0x40004040000f7882 */ /* 0x000fe20000000000 */
[----:B------:R-:W-:Y:S01]  /*1620*/  UMOV UR27, 0x40004040 ;  /* 0x40004040001b7882 */ /* 0x000fe20000000000 */
[----:B------:R-:W-:Y:S01]  /*1630*/  @P0 LOP3.LUT R5, R5, 0x6000, RZ, 0xc0, !PT ;  /* 0x0000600005050812 */ /* 0x000fe200078ec0ff */
[----:B------:R-:W-:Y:S01]  /*1640*/  UMOV UR25, 0x40004040 ;  /* 0x4000404000197882 */ /* 0x000fe20000000000 */
[----:B------:R-:W-:Y:S01]  /*1650*/  @P0 LOP3.LUT R6, R6, 0x30, RZ, 0xc0, !PT ;  /* 0x0000003006060812 */ /* 0x000fe200078ec0ff */
[----:B------:R-:W-:Y:S01]  /*1660*/  UMOV UR31, 0x40004040 ;  /* 0x40004040001f7882 */ /* 0x000fe20000000000 */
[----:B------:R-:W-:Y:S01]  /*1670*/  @P0 LOP3.LUT R5, R5, 0x8b8, RZ, 0xfc, !PT ;  /* 0x000008b805050812 */ /* 0x000fe200078efcff */
[----:B------:R-:W-:Y:S01]  /*1680*/  UMOV UR29, 0x40004040 ;  /* 0x40004040001d7882 */ /* 0x000fe20000000000 */
[----:B------:R-:W-:Y:S01]  /*1690*/  UMOV UR35, 0x40004040 ;  /* 0x4000404000237882 */ /* 0x000fe20000000000 */
[----:B------:R-:W-:Y:S01]  /*16a0*/  UMOV UR33, 0x40004040 ;  /* 0x4000404000217882 */ /* 0x000fe20000000000 */
[----:B------:R-:W-:Y:S02]  /*16b0*/  @P0 PRMT R5, R6, 0x5410, R5 ;  /* 0x0000541006050816 */ /* 0x000fe40000000005 */
[----:B-1----:R-:W-:Y:S01]  /*16c0*/  R2UR UR14, R0 ;  /* 0x00000000000e72ca */ /* 0x002fe200000e0000 */
[----:B------:R-:W-:Y:S01]  /*16d0*/  @P0 IMAD.MOV.U32 R10, RZ, RZ, RZ ;  /* 0x000000ffff0a0224 */ /* 0x000fe200078e00ff */
[----:B------:R-:W-:Y:S02]  /*16e0*/  @P0 R2UR UR13, R5 ;  /* 0x00000000050d02ca */ /* 0x000fe400000e0000 */
[----:B------:R-:W-:Y:S02]  /*16f0*/  R2UR UR20, R2 ;  /* 0x00000000021472ca */ /* 0x000fe400000e0000 */
[----:B------:R-:W-:Y:S07]  /*1700*/  @P0 R2UR UR22, R10 ;  /* 0x000000000a1602ca */ /* 0x000fee00000e0000 */
[----:B------:R-:W-:Y:S02]  /*1710*/  UIADD3 UR24, UPT, UPT, UR14, 0x2, URZ ;  /* 0x000000020e187890 */ /* 0x000fe4000fffe0ff */
[----:B------:R-:W-:Y:S01]  /*1720*/  UIADD3 UR28, UPT, UPT, UR14, 0x4, URZ ;  /* 0x000000040e1c7890 */ /* 0x000fe2000fffe0ff */
[----:B------:R-:W-:Y:S01]  /*1730*/  IMAD.U32 R11, RZ, RZ, UR13 ;  /* 0x0000000dff0b7e24 */ /* 0x000fe2000f8e00ff */
[----:B------:R-:W-:Y:S02]  /*1740*/  UIADD3 UR26, UPT, UPT, UR20, 0x2, URZ ;  /* 0x00000002141a7890 */ /* 0x000fe4000fffe0ff */
[----:B------:R-:W-:Y:S02]  /*1750*/  UIADD3 UR30, UPT, UPT, UR20, 0x4, URZ ;  /* 0x00000004141e7890 */ /* 0x000fe4000fffe0ff */
[----:B------:R-:W-:Y:S01]  /*1760*/  @P0 R2UR UR23, R11 ;  /* 0x000000000b1702ca */ /* 0x000fe200000e0000 */
[----:B------:R-:W-:Y:S02]  /*1770*/  UIADD3 UR34, UPT, UPT, UR20, 0x6, URZ ;  /* 0x0000000614227890 */ /* 0x000fe4000fffe0ff */
[----:B------:R-:W-:Y:S10]  /*1780*/  UIADD3 UR32, UPT, UPT, UR14, 0x6, URZ ;  /* 0x000000060e207890 */ /* 0x000ff4000fffe0ff */
[----:B------:R1:W-:Y:S01]  /*1790*/  UTCQMMA gdesc[UR20], gdesc[UR14], tmem[UR12], tmem[UR22], idesc[UR23], tmem[UR4], UPT ;  /* 0x0004160e14007dea */ /* 0x0003e2000b80030c */
[----:B------:R1:W-:Y:S01]  /*17a0*/  UTCQMMA gdesc[UR26], gdesc[UR24], tmem[UR12], tmem[UR22], idesc[UR23], tmem[UR4], UPT ;  /* 0x000416181a007dea */ /* 0x0003e2000b80030c */
[----:B------:R1:W-:Y:S01]  /*17b0*/  UTCQMMA gdesc[UR30], gdesc[UR28], tmem[UR12], tmem[UR22], idesc[UR23], tmem[UR4], UPT ;  /* 0x0004161c1e007dea */ /* 0x0003e2000b80030c */
[----:B------:R1:W-:Y:S01]  /*17c0*/  UTCQMMA gdesc[UR34], gdesc[UR32], tmem[UR12], tmem[UR22], idesc[UR23], tmem[UR4], UPT ;  /* 0x0004162022007dea */ /* 0x0003e2000b80030c */
[----:B------:R1:W-:Y:S01]  /*17d0*/  UTCBAR [UR9], URZ ;  /* 0x000000ff090073e9 */ /* 0x0003e200080000ff */
[----:B------:R-:W-:Y:S05]  /*17e0*/  BRA.U UP0, `(.L_x_22) ;  /* 0x0000000100087547 */ /* 0x000fea000b800000 */
[----:B------:R2:W-:Y:S01]  /*17f0*/  UTCBAR [UR11], URZ ;  /* 0x000000ff0b0073e9 */ /* 0x0005e200080000ff */
[----:B------:R-:W-:Y:S01]  /*1800*/  NOP ;  /* 0x0000000000007918 */ /* 0x000fe20000000000 */
.L_x_22:
[----:B------:R-:W-:Y:S01]  /*1810*/  UISETP.NE.AND UP0, UPT, UR10, 0x3, UPT ;  /* 0x000000030a00788c */ /* 0x000fe2000bf05270 */
[----:B------:R-:W-:Y:S01]  /*1820*/  VIADD R7, R7, 0x2 ;  /* 0x0000000207077836 */ /* 0x000fe20000000000 */
[----:B------:R-:W-:Y:S02]  /*1830*/  UIADD3 UR10, UPT, UPT, UR10, 0x1, URZ ;  /* 0x000000010a0a7890 */ /* 0x000fe4000fffe0ff */
[----:B------:R-:W-:Y:S02]  /*1840*/  UIADD3 UR17, UPT, UPT, UR17, -0x2, URZ ;  /* 0xfffffffe11117890 */ /* 0x000fe4000fffe0ff */
[----:B-1----:R-:W-:Y:S02]  /*1850*/  USEL UR15, UR10, URZ, UP0 ;  /* 0x000000ff0a0f7287 */ /* 0x002fe40008000000 */
[----:B------:R-:W-:Y:S02]  /*1860*/  UISETP.NE.AND UP0, UPT, UR17, -0x2, UPT ;  /* 0xfffffffe1100788c */ /* 0x000fe4000bf05270 */
[----:B------:R-:W-:Y:S02]  /*1870*/  UIADD3 UR16, UPT, UPT, UR16, 0x2, URZ ;  /* 0x0000000210107890 */ /* 0x000fe4000fffe0ff */
[----:B------:R-:W-:Y:S04]  /*1880*/  ISETP.NE.AND P0, PT, RZ, UR15, PT ;  /* 0x0000000fff007c0c */ /* 0x000fe8000bf05270 */
[----:B------:R-:W-:Y:S04]  /*1890*/  SEL R5, RZ, 0x1, P0 ;  /* 0x00000001ff057807 */ /* 0x000fe80000000000 */
[----:B------:R-:W-:Y:S01]  /*18a0*/  LOP3.LUT R4, R4, R5, RZ, 0x3c, !PT ;  /* 0x0000000504047212 */ /* 0x000fe200078e3cff */
[----:B------:R-:W-:Y:S06]  /*18b0*/  BRA.U UP0, `(.L_x_23) ;  /* 0xfffffff9001c7547 */ /* 0x000fec000b83ffff */
[----:B------:R-:W-:-:S13]  /*18c0*/  ISETP.NE.AND P0, PT, R3, UR18, PT ;  /* 0x0000001203007c0c */ /* 0x000fda000bf05270 */
[----:B--2---:R-:W-:Y:S05]  /*18d0*/  @!P0 EXIT ;  /* 0x000000000000894d */ /* 0x004fea0003800000 */
[----:B------:R-:W-:Y:S01]  /*18e0*/  UIADD3 UR18, UPT, UPT, UR18, 0x1, URZ ;  /* 0x0000000112127890 */ /* 0x000fe2000fffe0ff */
[----:B------:R-:W-:Y:S11]  /*18f0*/  BRA `(.L_x_24) ;  /* 0xfffffff400c87947 */ /* 0x000ff6000383ffff */
.L_x_11:
[----:B------:R-:W-:-:S13]  /*1900*/  ELECT P0, URZ, PT ;  /* 0x0000000000ff782f */ /* 0x000fda0003800000 */
[----:B------:R-:W-:Y:S05]  /*1910*/  @!P0 BRA `(.L_x_13) ;  /* 0x00000018009c8947 */ /* 0x000fea0003800000 */
[----:B------:R-:W1:Y:S02]  /*1920*/  S2UR UR4, SR_CTAID.X ;  /* 0x00000000000479c3 */ /* 0x000e640000002500 */
[----:B-1----:R-:W-:-:S13]  /*1930*/  ISETP.LE.U32.AND P0, PT, R22, UR4, PT ;  /* 0x0000000416007c0c */ /* 0x002fda000bf03070 */
[----:B------:R-:W-:Y:S05]  /*1940*/  @P0 EXIT ;  /* 0x000000000000094d */ /* 0x000fea0003800000 */
[----:B------:R-:W1:Y:S01]  /*1950*/  S2R R0, SR_CgaCtaId ;  /* 0x0000000000007919 */ /* 0x000e620000008800 */
[----:B------:R-:W-:Y:S01]  /*1960*/  IMAD.U32 R5, RZ, RZ, UR4 ;  /* 0x00000004ff057e24 */ /* 0x000fe2000f8e00ff */
[----:B------:R-:W2:Y:S04]  /*1970*/  LDC.64 R8, c[0x0][0x348] ;  /* 0x0000d200ff087b82 */ /* 0x000ea80000000a00 */
[----:B------:R-:W-:Y:S02]  /*1980*/  LOP3.LUT R3, RZ, R5, RZ, 0x33, !PT ;  /* 0x00000005ff037212 */ /* 0x000fe400078e33ff */
[----:B------:R-:W-:-:S03]  /*1990*/  PRMT R4, R5, 0x7610, R4 ;  /* 0x0000761005047816 */ /* 0x000fc60000000004 */
[----:B------:R-:W-:Y:S01]  /*19a0*/  IMAD.IADD R2, R22, 0x1, R3 ;  /* 0x0000000116027824 */ /* 0x000fe200078e0203 */
[----:B------:R-:W-:-:S03]  /*19b0*/  MOV R3, 0x400 ;  /* 0x0000040000037802 */ /* 0x000fc60000000f00 */
[----:B------:R-:W-:-:S05]  /*19c0*/  IMAD.HI.U32 R2, R2, -0xd4629b7, RZ ;  /* 0xf2b9d64902027827 */ /* 0x000fca00078e00ff */
[----:B------:R-:W-:-:S05]  /*19d0*/  SHF.R.U32.HI R2, RZ, 0x7, R2 ;  /* 0x00000007ff027819 */ /* 0x000fca0000011602 */
[----:B------:R-:W-:Y:S01]  /*19e0*/  IMAD.MOV R2, RZ, RZ, -R2 ;  /* 0x000000ffff027224 */ /* 0x000fe200078e0a02 */
[----:B-1----:R-:W-:-:S07]  /*19f0*/  LEA R0, R0, R3, 0x18 ;  /* 0x0000000300007211 */ /* 0x002fce00078ec0ff */
.L_x_41:
[----:B------:R-:W-:Y:S01]  /*1a00*/  SHF.R.U32.HI R14, RZ, 0x5, R5 ;  /* 0x00000005ff0e7819 */ /* 0x000fe20000011605 */
[----:B------:R-:W-:Y:S05]  /*1a10*/  YIELD ;  /* 0x0000000000007946 */ /* 0x000fea0003800000 */
[----:B------:R-:W-:Y:S02]  /*1a20*/  LOP3.LUT R14, R14, 0x7fffff0, RZ, 0xc0, !PT ;  /* 0x07fffff00e0e7812 */ /* 0x000fe400078ec0ff */
[----:B------:R-:W-:Y:S02]  /*1a30*/  LOP3.LUT R38, R4, 0x1ff, RZ, 0xc0, !PT ;  /* 0x000001ff04267812 */ /* 0x000fe400078ec0ff */
[----:B------:R-:W-:-:S02]  /*1a40*/  VIADDMNMX.U32 R35, R31, -R14, 0x10, PT ;  /* 0x000000101f237446 */ /* 0x000fc4000380080e */
[----:B-1234-:R-:W-:Y:S02]  /*1a50*/  MOV R6, 0x1a70 ;  /* 0x00001a7000067802 */ /* 0x01efe40000000f00 */
[----:B--2---:R-:W-:Y:S05]  /*1a60*/  CALL.REL.NOINC `($__internal_3_$__cuda_sm20_div_u16) ;  /* 0x0000003c00e87944 */ /* 0x004fea0003c00000 */
[----:B------:R-:W-:Y:S01]  /*1a70*/  IMAD.MOV.U32 R3, RZ, RZ, -0x80000000 ;  /* 0x80000000ff037424 */ /* 0x000fe200078e00ff */
[----:B------:R-:W-:Y:S01]  /*1a80*/  PRMT R35, R35, 0x9910, RZ ;  /* 0x0000991023237816 */ /* 0x000fe200000000ff */
[----:B------:R-:W-:Y:S01]  /*1a90*/  VIADD R25, R0, 0x31800 ;  /* 0x0003180000197836 */ /* 0x000fe20000000000 */
[C---:B------:R-:W-:Y:S01]  /*1aa0*/  PRMT R6, R36.reuse, 0x9910, RZ ;  /* 0x0000991024067816 */ /* 0x040fe200000000ff */
[----:B------:R-:W1:Y:S01]  /*1ab0*/  SYNCS.PHASECHK.TRANS64.TRYWAIT P4, [R0+URZ+0x31820], R3 ;  /* 0x03182003000075a7 */ /* 0x000e6200080811ff */
[----:B------:R-:W-:Y:S01]  /*1ac0*/  LOP3.LUT R10, R36, 0xffff, RZ, 0xc0, !PT ;  /* 0x0000ffff240a7812 */ /* 0x000fe200078ec0ff */
[----:B------:R-:W-:Y:S01]  /*1ad0*/  VIADD R24, R0, 0x30000 ;  /* 0x0003000000187836 */ /* 0x000fe20000000000 */
[C---:B------:R-:W-:Y:S01]  /*1ae0*/  IADD3 R36, P3, PT, R8.reuse, 0x40, RZ ;  /* 0x0000004008247810 */ /* 0x040fe20007f7e0ff */
[----:B------:R-:W-:Y:S01]  /*1af0*/  IMAD R6, R35, R6, RZ ;  /* 0x0000000623067224 */ /* 0x000fe200078e02ff */
[C---:B------:R-:W-:Y:S01]  /*1b00*/  IADD3 R32, P1, PT, R8.reuse, 0x140, RZ ;  /* 0x0000014008207810 */ /* 0x040fe20007f3e0ff */
[----:B------:R-:W-:Y:S01]  /*1b10*/  IMAD.MOV.U32 R23, RZ, RZ, 0xb580 ;  /* 0x0000b580ff177424 */ /* 0x000fe200078e00ff */
[C---:B------:R-:W-:Y:S01]  /*1b20*/  IADD3 R34, P2, PT, R8.reuse, 0xc0, RZ ;  /* 0x000000c008227810 */ /* 0x040fe20007f5e0ff */
[----:B------:R-:W-:Y:S01]  /*1b30*/  IMAD.MOV R6, RZ, RZ, -R6 ;  /* 0x000000ffff067224 */ /* 0x000fe200078e0a06 */
[----:B------:R-:W-:Y:S01]  /*1b40*/  IADD3 R28, P0, PT, R8, 0x1c0, RZ ;  /* 0x000001c0081c7810 */ /* 0x000fe20007f1e0ff */
[--C-:B------:R-:W-:Y:S01]  /*1b50*/  IMAD.X R37, RZ, RZ, R9.reuse, P3 ;  /* 0x000000ffff257224 */ /* 0x100fe200018e0609 */
[----:B------:R-:W-:Y:S01]  /*1b60*/  IADD3 R22, PT, PT, R0, 0x30800, RZ ;  /* 0x0003080000167810 */ /* 0x000fe20007ffe0ff */
[----:B------:R-:W-:Y:S01]  /*1b70*/  IMAD R10, R10, 0xe0, RZ ;  /* 0x000000e00a0a7824 */ /* 0x000fe200078e02ff */
[----:B------:R-:W-:Y:S01]  /*1b80*/  PRMT R7, R6, 0x7710, RZ ;  /* 0x0000771006077816 */ /* 0x000fe200000000ff */
[----:B------:R-:W-:Y:S01]  /*1b90*/  VIADD R6, R0, 0x14000 ;  /* 0x0001400000067836 */ /* 0x000fe20000000000 */
[----:B------:R-:W-:Y:S01]  /*1ba0*/  IADD3.X R35, PT, PT, RZ, R9, RZ, P2, !PT ;  /* 0x00000009ff237210 */ /* 0x000fe200017fe4ff */
[----:B------:R-:W-:Y:S01]  /*1bb0*/  IMAD.X R33, RZ, RZ, R9, P1 ;  /* 0x000000ffff217224 */ /* 0x000fe200008e0609 */
[----:B------:R-:W-:-:S02]  /*1bc0*/  IADD3 R7, PT, PT, R38, R7, RZ ;  /* 0x0000000726077210 */ /* 0x000fc40007ffe0ff */
[----:B------:R-:W-:Y:S02]  /*1bd0*/  IADD3.X R29, PT, PT, RZ, R9, RZ, P0, !PT ;  /* 0x00000009ff1d7210 */ /* 0x000fe400007fe4ff */
[----:B------:R-:W-:Y:S02]  /*1be0*/  LOP3.LUT R11, R7, 0xffff, RZ, 0xc0, !PT ;  /* 0x0000ffff070b7812 */ /* 0x000fe400078ec0ff */
[----:B------:R-:W-:-:S03]  /*1bf0*/  IADD3 R7, PT, PT, R0, 0x4000, RZ ;  /* 0x0000400000077810 */ /* 0x000fc60007ffe0ff */
[----:B------:R-:W-:Y:S01]  /*1c00*/  IMAD.IADD R11, R14, 0x1, R11 ;  /* 0x000000010e0b7824 */ /* 0x000fe200078e020b */
[----:B-1----:R-:W-:Y:S06]  /*1c10*/  @!P4 BRA `(.L_x_25) ;  /* 0x0000003400c0c947 */ /* 0x002fec0003800000 */
.L_x_78:
[----:B------:R-:W-:Y:S01]  /*1c20*/  IMAD.SHL.U32 R11, R11, 0x80, RZ ;  /* 0x000000800b0b7824 */ /* 0x000fe200078e00ff */
[----:B------:R-:W-:Y:S01]  /*1c30*/  R2UR UR13, R25 ;  /* 0x00000000190d72ca */ /* 0x000fe200000e0000 */
[----:B------:R-:W-:Y:S01]  /*1c40*/  UMOV UR14, URZ ;  /* 0x000000ff000e7c82 */ /* 0x000fe20008000000 */
[----:B------:R-:W-:Y:S01]  /*1c50*/  R2UR UR28, R36 ;  /* 0x00000000241c72ca */ /* 0x000fe200000e0000 */
[----:B------:R-:W-:Y:S01]  /*1c60*/  UMOV UR20, 0x0 ;  /* 0x0000000000147882 */ /* 0x000fe20000000000 */
[----:B------:R-:W-:Y:S01]  /*1c70*/  R2UR UR29, R37 ;  /* 0x00000000251d72ca */ /* 0x000fe200000e0000 */
[----:B------:R-:W-:Y:S01]  /*1c80*/  UMOV UR21, 0x10000000 ;  /* 0x1000000000157882 */ /* 0x000fe20000000000 */
[----:B------:R-:W-:Y:S01]  /*1c90*/  R2UR UR12, R7 ;  /* 0x00000000070c72ca */ /* 0x000fe200000e0000 */
[----:B------:R-:W-:Y:S01]  /*1ca0*/  UMOV UR11, URZ ;  /* 0x000000ff000b7c82 */ /* 0x000fe20008000000 */
[----:B------:R-:W-:Y:S01]  /*1cb0*/  R2UR UR15, R11 ;  /* 0x000000000b0f72ca */ /* 0x000fe200000e0000 */
[----:B------:R-:W-:Y:S01]  /*1cc0*/  UMOV UR18, UR14 ;  /* 0x0000000e00127c82 */ /* 0x000fe20008000000 */
        /* <DEDUP_REMOVED lines=9> */
[----:B------:R-:W-:Y:S01]  /*1d60*/  VIADD R21, R0, 0x8000 ;  /* 0x0000800000157836 */ /* 0x000fe20000000000 */
[----:B------:R-:W-:Y:S01]  /*1d70*/  R2UR UR25, R33 ;  /* 0x00000000211972ca */ /* 0x000fe200000e0000 */
[----:B------:R2:W-:Y:S01]  /*1d80*/  UTMALDG.2D [UR12], [UR28], desc[UR20] ;  /* 0x0000140c1c0075b4 */ /* 0x0005e20008009000 */
[----:B------:R-:W-:Y:S01]  /*1d90*/  R2UR UR8, R24 ;  /* 0x00000000180872ca */ /* 0x000fe200000e0000 */
[----:B------:R-:W-:Y:S01]  /*1da0*/  UMOV UR10, UR15 ;  /* 0x0000000f000a7c82 */ /* 0x000fe20008000000 */
[----:B------:R-:W-:Y:S01]  /*1db0*/  R2UR UR22, R28 ;  /* 0x000000001c1672ca */ /* 0x000fe200000e0000 */
[----:B------:R-:W-:Y:S01]  /*1dc0*/  VIADD R20, R0, 0x31808 ;  /* 0x0003180800147836 */ /* 0x000fe20000000000 */
[----:B------:R-:W-:Y:S01]  /*1dd0*/  R2UR UR23, R29 ;  /* 0x000000001d1772ca */ /* 0x000fe200000e0000 */
[----:B------:R-:W-:Y:S01]  /*1de0*/  UMOV UR6, UR19 ;  /* 0x0000001300067c82 */ /* 0x000fe20008000000 */
[----:B------:R-:W-:Y:S01]  /*1df0*/  R2UR UR4, R22 ;  /* 0x00000000160472ca */ /* 0x000fe200000e0000 */
[----:B------:R2:W-:Y:S01]  /*1e00*/  UTMALDG.2D [UR16], [UR26], desc[UR20] ;  /* 0x000014101a0075b4 */ /* 0x0005e20008009000 */
[----:B------:R-:W-:-:S05]  /*1e10*/  VIADD R18, R0, 0x1b000 ;  /* 0x0001b00000127836 */ /* 0x000fca0000000000 */
[----:B------:R2:W-:Y:S06]  /*1e20*/  UTMALDG.2D [UR8], [UR24], desc[UR20] ;  /* 0x00001408180075b4 */ /* 0x0005ec0008009000 */
[----:B------:R2:W-:Y:S01]  /*1e30*/  UTMALDG.2D [UR4], [UR22], desc[UR20] ;  /* 0x00001404160075b4 */ /* 0x0005e20008009000 */
[----:B------:R2:W-:Y:S01]  /*1e40*/  SYNCS.ARRIVE.TRANS64 RZ, [R0+URZ+0x31800], R23 ;  /* 0x0318001700ff79a7 */ /* 0x0005e200080000ff */
[----:B------:R-:W3:Y:S02]  /*1e50*/  SYNCS.PHASECHK.TRANS64.TRYWAIT P0, [R0+URZ+0x31828], R3 ;  /* 0x03182803000075a7 */ /* 0x000ee400080011ff */
[----:B--23--:R-:W-:Y:S05]  /*1e60*/  @!P0 BRA `(.L_x_26) ;  /* 0x0000003400488947 */ /* 0x00cfea0003800000 */
.L_x_79:
[----:B------:R-:W-:Y:S01]  /*1e70*/  R2UR UR9, R20 ;  /* 0x00000000140972ca */ /* 0x000fe200000e0000 */
[----:B------:R-:W-:Y:S01]  /*1e80*/  IMAD.MOV.U32 R19, RZ, RZ, 0xb000 ;  /* 0x0000b000ff137424 */ /* 0x000fe200078e00ff */
[----:B------:R-:W-:Y:S01]  /*1e90*/  R2UR UR16, R36 ;  /* 0x00000000241072ca */ /* 0x000fe200000e0000 */
[----:B------:R-:W-:Y:S01]  /*1ea0*/  UMOV UR14, 0x0 ;  /* 0x00000000000e7882 */ /* 0x000fe20000000000 */
[----:B------:R-:W-:Y:S01]  /*1eb0*/  R2UR UR17, R37 ;  /* 0x00000000251172ca */ /* 0x000fe200000e0000 */
[----:B------:R-:W-:Y:S01]  /*1ec0*/  UMOV UR15, 0x10000000 ;  /* 0x10000000000f7882 */ /* 0x000fe20000000000 */
[----:B------:R-:W-:Y:S01]  /*1ed0*/  R2UR UR11, R11 ;  /* 0x000000000b0b72ca */ /* 0x000fe200000e0000 */
[----:B------:R-:W-:Y:S01]  /*1ee0*/  UMOV UR10, 0x80 ;  /* 0x00000080000a7882 */ /* 0x000fe20000000000 */
[----:B------:R-:W-:Y:S01]  /*1ef0*/  R2UR UR8, R21 ;  /* 0x00000000150872ca */ /* 0x000fe200000e0000 */
[----:B------:R-:W-:Y:S01]  /*1f00*/  UMOV UR6, 0x80 ;  /* 0x0000008000067882 */ /* 0x000fe20000000000 */
[----:B------:R-:W-:Y:S01]  /*1f10*/  R2UR UR12, R34 ;  /* 0x00000000220c72ca */ /* 0x000fe200000e0000 */
[----:B------:R-:W-:Y:S01]  /*1f20*/  VIADD R17, R0, 0xc000 ;  /* 0x0000c00000117836 */ /* 0x000fe20000000000 */
[----:B------:R-:W-:Y:S01]  /*1f30*/  R2UR UR13, R35 ;  /* 0x00000000230d72ca */ /* 0x000fe200000e0000 */
[----:B------:R-:W-:Y:S01]  /*1f40*/  UMOV UR5, UR9 ;  /* 0x0000000900057c82 */ /* 0x000fe20008000000 */
[----:B------:R-:W-:Y:S01]  /*1f50*/  R2UR UR7, R10 ;  /* 0x000000000a0772ca */ /* 0x000fe200000e0000 */
[----:B------:R-:W-:Y:S01]  /*1f60*/  VIADD R16, R0, 0x31810 ;  /* 0x0003181000107836 */ /* 0x000fe20000000000 */
[----:B------:R-:W-:Y:S01]  /*1f70*/  R2UR UR4, R18 ;  /* 0x00000000120472ca */ /* 0x000fe200000e0000 */
[----:B------:R-:W-:-:S04]  /*1f80*/  VIADD R15, R0, 0x22000 ;  /* 0x00022000000f7836 */ /* 0x000fc80000000000 */
[----:B------:R2:W-:Y:S08]  /*1f90*/  UTMALDG.2D [UR8], [UR16], desc[UR14] ;  /* 0x00000e08100075b4 */ /* 0x0005f00008009000 */
[----:B------:R2:W-:Y:S01]  /*1fa0*/  UTMALDG.2D [UR4], [UR12], desc[UR14] ;  /* 0x00000e040c0075b4 */ /* 0x0005e20008009000 */
[----:B------:R2:W-:Y:S01]  /*1fb0*/  SYNCS.ARRIVE.TRANS64 RZ, [R0+URZ+0x31808], R19 ;  /* 0x0318081300ff79a7 */ /* 0x0005e200080000ff */
[----:B------:R-:W3:Y:S02]  /*1fc0*/  SYNCS.PHASECHK.TRANS64.TRYWAIT P0, [R0+URZ+0x31830], R3 ;  /* 0x03183003000075a7 */ /* 0x000ee400080011ff */
[----:B--23--:R-:W-:Y:S05]  /*1fd0*/  @!P0 BRA `(.L_x_27) ;  /* 0x0000003400088947 */ /* 0x00cfea0003800000 */
.L_x_80:
        /* <DEDUP_REMOVED lines=11> */
[----:B-1----:R-:W-:Y:S01]  /*2090*/  VIADD R13, R0, 0x31818 ;  /* 0x00031818000d7836 */ /* 0x002fe20000000000 */
[----:B------:R-:W-:Y:S01]  /*20a0*/  R2UR UR13, R35 ;  /* 0x00000000230d72ca */ /* 0x000fe200000e0000 */
[----:B------:R-:W-:Y:S01]  /*20b0*/  UMOV UR5, UR9 ;  /* 0x0000000900057c82 */ /* 0x000fe20008000000 */
[----:B------:R-:W-:Y:S01]  /*20c0*/  R2UR UR7, R10 ;  /* 0x000000000a0772ca */ /* 0x000fe200000e0000 */
[----:B------:R-:W-:Y:S01]  /*20d0*/  VIADD R12, R0, 0x29000 ;  /* 0x00029000000c7836 */ /* 0x000fe20000000000 */
[----:B------:R-:W-:-:S05]  /*20e0*/  R2UR UR4, R15 ;  /* 0x000000000f0472ca */ /* 0x000fca00000e0000 */
[----:B------:R1:W-:Y:S08]  /*20f0*/  UTMALDG.2D [UR8], [UR16], desc[UR14] ;  /* 0x00000e08100075b4 */ /* 0x0003f00008009000 */
[----:B------:R1:W-:Y:S01]  /*2100*/  UTMALDG.2D [UR4], [UR12], desc[UR14] ;  /* 0x00000e040c0075b4 */ /* 0x0003e20008009000 */
[----:B------:R1:W-:Y:S01]  /*2110*/  SYNCS.ARRIVE.TRANS64 RZ, [R0+URZ+0x31810], R19 ;  /* 0x0318101300ff79a7 */ /* 0x0003e200080000ff */
[----:B------:R-:W2:Y:S02]  /*2120*/  SYNCS.PHASECHK.TRANS64.TRYWAIT P0, [R0+URZ+0x31838], R3 ;  /* 0x03183803000075a7 */ /* 0x000ea400080011ff */
[----:B-12---:R-:W-:Y:S05]  /*2130*/  @!P0 BRA `(.L_x_28) ;  /* 0x0000003000cc8947 */ /* 0x006fea0003800000 */
.L_x_81:
        /* <DEDUP_REMOVED lines=8> */
[----:B------:R-:W-:Y:S02]  /*21c0*/  R2UR UR8, R14 ;  /* 0x000000000e0872ca */ /* 0x000fe400000e0000 */
[----:B------:R-:W-:-:S02]  /*21d0*/  R2UR UR12, R34 ;  /* 0x00000000220c72ca */ /* 0x000fc400000e0000 */
[----:B------:R-:W-:Y:S01]  /*21e0*/  R2UR UR13, R35 ;  /* 0x00000000230d72ca */ /* 0x000fe200000e0000 */
[----:B------:R-:W-:Y:S01]  /*21f0*/  UMOV UR5, UR9 ;  /* 0x0000000900057c82 */ /* 0x000fe20008000000 */
[----:B------:R-:W-:Y:S02]  /*2200*/  R2UR UR7, R10 ;  /* 0x000000000a0772ca */ /* 0x000fe400000e0000 */
[----:B------:R-:W-:-:S05]  /*2210*/  R2UR UR4, R12 ;  /* 0x000000000c0472ca */ /* 0x000fca00000e0000 */
[----:B------:R2:W-:Y:S08]  /*2220*/  UTMALDG.2D [UR8], [UR16], desc[UR14] ;  /* 0x00000e08100075b4 */ /* 0x0005f00008009000 */
[----:B------:R2:W-:Y:S01]  /*2230*/  UTMALDG.2D [UR4], [UR12], desc[UR14] ;  /* 0x00000e040c0075b4 */ /* 0x0005e20008009000 */
[----:B------:R2:W-:Y:S01]  /*2240*/  SYNCS.ARRIVE.TRANS64 RZ, [R0+URZ+0x31818], R19 ;  /* 0x0318181300ff79a7 */ /* 0x0005e200080000ff */
[----:B------:R-:W3:Y:S02]  /*2250*/  SYNCS.PHASECHK.TRANS64.TRYWAIT P0, [R0+URZ+0x31820], RZ ;  /* 0x031820ff000075a7 */ /* 0x000ee400080011ff */
[----:B--23--:R-:W-:Y:S05]  /*2260*/  @!P0 BRA `(.L_x_29) ;  /* 0x00000030009c8947 */ /* 0x00cfea0003800000 */
.L_x_82:
        /* <DEDUP_REMOVED lines=13> */
[----:B------:R-:W-:Y:S01]  /*2340*/  UMOV UR13, UR17 ;  /* 0x00000011000d7c82 */ /* 0x000fe20008000000 */
[----:B------:R-:W-:Y:S01]  /*2350*/  R2UR UR12, R6 ;  /* 0x00000000060c72ca */ /* 0x000fe200000e0000 */
[----:B------:R-:W-:Y:S01]  /*2360*/  UMOV UR9, UR17 ;  /* 0x0000001100097c82 */ /* 0x000fe20008000000 */
[----:B------:R-:W-:Y:S01]  /*2370*/  R2UR UR15, R10 ;  /* 0x000000000a0f72ca */ /* 0x000fe200000e0000 */
[----:B------:R-:W-:Y:S01]  /*2380*/  UMOV UR5, UR17 ;  /* 0x0000001100057c82 */ /* 0x000fe20008000000 */
[----:B------:R-:W-:-:S02]  /*2390*/  R2UR UR22, R32 ;  /* 0x00000000201672ca */ /* 0x000fc400000e0000 */
[----:B------:R-:W-:Y:S01]  /*23a0*/  R2UR UR23, R33 ;  /* 0x00000000211772ca */ /* 0x000fe200000e0000 */
[----:B------:R3:W-:Y:S01]  /*23b0*/  UTMALDG.2D [UR16], [UR28], desc[UR24] ;  /* 0x000018101c0075b4 */ /* 0x0007e20008009000 */
[----:B------:R-:W-:Y:S01]  /*23c0*/  R2UR UR8, R24 ;  /* 0x00000000180872ca */ /* 0x000fe200000e0000 */
[----:B------:R-:W-:Y:S01]  /*23d0*/  UMOV UR10, UR19 ;  /* 0x00000013000a7c82 */ /* 0x000fe20008000000 */
[----:B------:R-:W-:Y:S02]  /*23e0*/  R2UR UR20, R28 ;  /* 0x000000001c1472ca */ /* 0x000fe400000e0000 */
[----:B------:R-:W-:Y:S02]  /*23f0*/  R2UR UR21, R29 ;  /* 0x000000001d1572ca */ /* 0x000fe400000e0000 */
[----:B------:R-:W-:Y:S01]  /*2400*/  R2UR UR4, R22 ;  /* 0x00000000160472ca */ /* 0x000fe200000e0000 */
[----:B------:R3:W-:Y:S01]  /*2410*/  UTMALDG.2D [UR12], [UR26], desc[UR24] ;  /* 0x0000180c1a0075b4 */ /* 0x0007e20008009000 */
[----:B------:R-:W-:-:S05]  /*2420*/  UMOV UR6, UR15 ;  /* 0x0000000f00067c82 */ /* 0x000fca0008000000 */
[----:B------:R3:W-:Y:S06]  /*2430*/  UTMALDG.2D [UR8], [UR22], desc[UR24] ;  /* 0x00001808160075b4 */ /* 0x0007ec0008009000 */
[----:B------:R3:W-:Y:S01]  /*2440*/  UTMALDG.2D [UR4], [UR20], desc[UR24] ;  /* 0x00001804140075b4 */ /* 0x0007e20008009000 */
[----:B------:R3:W-:Y:S01]  /*2450*/  SYNCS.ARRIVE.TRANS64 RZ, [R0+URZ+0x31800], R23 ;  /* 0x0318001700ff79a7 */ /* 0x0007e200080000ff */
[----:B------:R-:W4:Y:S02]  /*2460*/  SYNCS.PHASECHK.TRANS64.TRYWAIT P0, [R0+URZ+0x31828], RZ ;  /* 0x031828ff000075a7 */ /* 0x000f2400080011ff */
[----:B---34-:R-:W-:Y:S05]  /*2470*/  @!P0 BRA `(.L_x_30) ;  /* 0x00000030002c8947 */ /* 0x018fea0003800000 */
.L_x_83:
        /* <DEDUP_REMOVED lines=17> */
[----:B------:R-:W5:Y:S02]  /*2590*/  SYNCS.PHASECHK.TRANS64.TRYWAIT P0, [R0+URZ+0x31830], RZ ;  /* 0x031830ff000075a7 */ /* 0x000f6400080011ff */
[----:B----45:R-:W-:Y:S05]  /*25a0*/  @!P0 BRA `(.L_x_31) ;  /* 0x0000002c00f48947 */ /* 0x030fea0003800000 */
.L_x_84:
        /* <DEDUP_REMOVED lines=17> */
[----:B------:R-:W1:Y:S02]  /*26c0*/  SYNCS.PHASECHK.TRANS64.TRYWAIT P0, [R0+URZ+0x31838], RZ ;  /* 0x031838ff000075a7 */ /* 0x000e6400080011ff */
[----:B-1---5:R-:W-:Y:S05]  /*26d0*/  @!P0 BRA `(.L_x_32) ;  /* 0x0000002c00bc8947 */ /* 0x022fea0003800000 */
.L_x_85:
        /* <DEDUP_REMOVED lines=17> */
[----:B------:R-:W1:Y:S02]  /*27f0*/  SYNCS.PHASECHK.TRANS64.TRYWAIT P0, [R0+URZ+0x31820], R3 ;  /* 0x03182003000075a7 */ /* 0x000e6400080011ff */
[----:B-1---5:R-:W-:Y:S05]  /*2800*/  @!P0 BRA `(.L_x_33) ;  /* 0x0000002c00848947 */ /* 0x022fea0003800000 */
.L_x_86:
        /* <DEDUP_REMOVED lines=31> */
[----:B------:R-:W1:Y:S02]  /*2a00*/  SYNCS.PHASECHK.TRANS64.TRYWAIT P0, [R0+URZ+0x31828], R3 ;  /* 0x03182803000075a7 */ /* 0x000e6400080011ff */
[----:B-1---5:R-:W-:Y:S05]  /*2a10*/  @!P0 BRA `(.L_x_34) ;  /* 0x0000002c001c8947 */ /* 0x022fea0003800000 */
.L_x_87:
        /* <DEDUP_REMOVED lines=19> */
.L_x_88:
        /* <DEDUP_REMOVED lines=19> */
.L_x_89:
        /* <DEDUP_REMOVED lines=19> */
.L_x_90:
        /* <DEDUP_REMOVED lines=31> */
[----:B------:R-:W1:Y:S02]  /*2fa0*/  SYNCS.PHASECHK.TRANS64.TRYWAIT P0, [R0+URZ+0x31828], RZ ;  /* 0x031828ff000075a7 */ /* 0x000e6400080011ff */
[----:B-1---5:R-:W-:Y:S05]  /*2fb0*/  @!P0 BRA `(.L_x_38) ;  /* 0x00000028001c8947 */ /* 0x022fea0003800000 */
.L_x_91:
        /* <DEDUP_REMOVED lines=19> */
.L_x_92:
        /* <DEDUP_REMOVED lines=19> */
.L_x_93:
[----:B------:R-:W-:Y:S01]  /*3220*/  VIADD R2, R2, 0x1 ;  /* 0x0000000102027836 */ /* 0x000fe20000000000 */
        /* <DEDUP_REMOVED lines=13> */
[----:B------:R-:W-:Y:S02]  /*3300*/  R2UR UR7, R10 ;  /* 0x000000000a0772ca */ /* 0x000fe400000e0000 */
[----:B------:R-:W-:-:S03]  /*3310*/  ISETP.NE.AND P0, PT, R2, 0x1, PT ;  /* 0x000000010200780c */ /* 0x000fc60003f05270 */
[----:B------:R5:W-:Y:S08]  /*3320*/  UTMALDG.2D [UR8], [UR16], desc[UR14] ;  /* 0x00000e08100075b4 */ /* 0x000bf00008009000 */
[----:B------:R5:W-:Y:S01]  /*3330*/  UTMALDG.2D [UR4], [UR12], desc[UR14] ;  /* 0x00000e040c0075b4 */ /* 0x000be20008009000 */
[----:B------:R5:W-:Y:S02]  /*3340*/  SYNCS.ARRIVE.TRANS64 RZ, [R0+URZ+0x31818], R19 ;  /* 0x0318181300ff79a7 */ /* 0x000be400080000ff */
[----:B-----5:R-:W-:Y:S05]  /*3350*/  @!P0 EXIT ;  /* 0x000000000000894d */ /* 0x020fea0003800000 */
[----:B------:R-:W-:Y:S02]  /*3360*/  IADD3 R4, PT, PT, R4, 0x87, RZ ;  /* 0x0000008704047810 */ /* 0x000fe40007ffe0ff */
[----:B------:R-:W-:Y:S01]  /*3370*/  IADD3 R5, PT, PT, R5, 0x87, RZ ;  /* 0x0000008705057810 */ /* 0x000fe20007ffe0ff */
[----:B------:R-:W-:Y:S06]  /*3380*/  BRA `(.L_x_41) ;  /* 0xffffffe4009c7947 */ /* 0x000fec000383ffff */
.L_x_13:
[----:B------:R-:W-:-:S04]  /*3390*/  LOP3.LUT R0, R3, 0xfffffffc, RZ, 0xc0, !PT ;  /* 0xfffffffc03007812 */ /* 0x000fc800078ec0ff */
[----:B------:R-:W-:-:S13]  /*33a0*/  ISETP.NE.AND P0, PT, R0, 0x4, PT ;  /* 0x000000040000780c */ /* 0x000fda0003f05270 */
[----:B-1----:R-:W-:Y:S05]  /*33b0*/  @P0 EXIT ;  /* 0x000000000000094d */ /* 0x002fea0003800000 */
[----:B------:R-:W1:Y:S01]  /*33c0*/  S2R R0, SR_CgaCtaId ;  /* 0x0000000000007919 */ /* 0x000e620000008800 */
[----:B------:R-:W-:-:S04]  /*33d0*/  MOV R5, 0x400 ;  /* 0x0000040000057802 */ /* 0x000fc80000000f00 */
[----:B-1----:R-:W-:-:S05]  /*33e0*/  LEA R0, R0, R5, 0x18 ;  /* 0x0000000500007211 */ /* 0x002fca00078ec0ff */
[----:B------:R-:W1:Y:S02]  /*33f0*/  LDS R2, [R0+0x31880] ;  /* 0x0318800000027984 */ /* 0x000e640000000800 */
[----:B-1----:R-:W-:-:S13]  /*3400*/  ISETP.NE.AND P0, PT, R2, RZ, PT ;  /* 0x000000ff0200720c */ /* 0x002fda0003f05270 */
[----:B------:R-:W-:Y:S05]  /*3410*/  @!P0 BRA `(.L_x_42) ;  /* 0x0000000000048947 */ /* 0x000fea0003800000 */
[----:B------:R-:W-:Y:S05]  /*3420*/  BPT.TRAP 0x1 ;  /* 0x000000040000795c */ /* 0x000fea0000300000 */
.L_x_42:
[----:B------:R-:W1:Y:S01]  /*3430*/  S2UR UR4, SR_CTAID.X ;  /* 0x00000000000479c3 */ /* 0x000e620000002500 */
[----:B------:R-:W-:Y:S02]  /*3440*/  IADD3 R3, PT, PT, R3, -0x4, RZ ;  /* 0xfffffffc03037810 */ /* 0x000fe40007ffe0ff */
[----:B-1----:R-:W-:-:S13]  /*3450*/  ISETP.LE.U32.AND P0, PT, R22, UR4, PT ;  /* 0x0000000416007c0c */ /* 0x002fda000bf03070 */
[----:B------:R-:W-:Y:S05]  /*3460*/  @P0 BRA `(.L_x_43) ;  /* 0x0000001800b80947 */ /* 0x000fea0003800000 */
[----:B------:R-:W-:Y:S01]  /*3470*/  IMAD.U32 R29, RZ, RZ, UR4 ;  /* 0x00000004ff1d7e24 */ /* 0x000fe2000f8e00ff */
[----:B------:R-:W-:Y:S01]  /*3480*/  MOV R20, 0xffffffff ;  /* 0xffffffff00147802 */ /* 0x000fe20000000f00 */
[----:B------:R-:W-:Y:S02]  /*3490*/  IMAD.SHL.U32 R2, R21, 0x4, RZ ;  /* 0x0000000415027824 */ /* 0x000fe400078e00ff */
[----:B------:R-:W-:Y:S01]  /*34a0*/  IMAD.SHL.U32 R30, R3, 0x800, RZ ;  /* 0x00000800031e7824 */ /* 0x000fe200078e00ff */
[----:B------:R-:W-:Y:S01]  /*34b0*/  LOP3.LUT R5, RZ, R29, RZ, 0x33, !PT ;  /* 0x0000001dff057212 */ /* 0x000fe200078e33ff */
[C---:B------:R-:W-:Y:S01]  /*34c0*/  VIADD R26, R2.reuse, 0x1 ;  /* 0x00000001021a7836 */ /* 0x040fe20000000000 */
[----:B------:R-:W-:Y:S01]  /*34d0*/  SHF.R.U32.HI R28, RZ, 0x3, R2 ;  /* 0x00000003ff1c7819 */ /* 0x000fe20000011602 */
[C---:B------:R-:W-:Y:S01]  /*34e0*/  VIADD R4, R2.reuse, 0x2 ;  /* 0x0000000202047836 */ /* 0x040fe20000000000 */
[----:B------:R-:W-:Y:S01]  /*34f0*/  IADD3 R24, PT, PT, R2, 0x3, RZ ;  /* 0x0000000302187810 */ /* 0x000fe20007ffe0ff */
[----:B------:R-:W-:Y:S01]  /*3500*/  IMAD.IADD R22, R22, 0x1, R5 ;  /* 0x0000000116167824 */ /* 0x000fe200078e0205 */
[----:B------:R-:W-:Y:S01]  /*3510*/  LOP3.LUT R5, R28, 0x3, RZ, 0xc0, !PT ;  /* 0x000000031c057812 */ /* 0x000fe200078ec0ff */
[----:B------:R-:W-:Y:S01]  /*3520*/  IMAD.MOV.U32 R21, RZ, RZ, RZ ;  /* 0x000000ffff157224 */ /* 0x000fe200078e00ff */
[----:B------:R-:W-:Y:S01]  /*3530*/  PRMT R23, R29, 0x7610, R23 ;  /* 0x000076101d177816 */ /* 0x000fe20000000017 */
[----:B------:R-:W-:Y:S01]  /*3540*/  IMAD.HI.U32 R22, R22, -0xd4629b7, RZ ;  /* 0xf2b9d64916167827 */ /* 0x000fe200078e00ff */
[----:B------:R-:W-:-:S02]  /*3550*/  LOP3.LUT R26, R5, 0x5, R26, 0x78, !PT ;  /* 0x00000005051a7812 */ /* 0x000fc400078e781a */
[C---:B------:R-:W-:Y:S02]  /*3560*/  LOP3.LUT R25, R5.reuse, 0x6, R4, 0x78, !PT ;  /* 0x0000000605197812 */ /* 0x040fe400078e7804 */
[----:B------:R-:W-:Y:S02]  /*3570*/  SHF.R.U32.HI R22, RZ, 0x7, R22 ;  /* 0x00000007ff167819 */ /* 0x000fe40000011616 */
[C---:B------:R-:W-:Y:S02]  /*3580*/  LOP3.LUT R27, R5.reuse, 0x4, R2, 0xf8, !PT ;  /* 0x00000004051b7812 */ /* 0x040fe400078ef802 */
[----:B------:R-:W-:Y:S01]  /*3590*/  LOP3.LUT R24, R5, 0x7, R24, 0x78, !PT ;  /* 0x0000000705187812 */ /* 0x000fe200078e7818 */
[----:B------:R-:W-:-:S07]  /*35a0*/  IMAD.MOV R22, RZ, RZ, -R22 ;  /* 0x000000ffff167224 */ /* 0x000fce00078e0a16 */
.L_x_66:
[----:B------:R-:W-:Y:S01]  /*35b0*/  VIADD R20, R20, 0x1 ;  /* 0x0000000114147836 */ /* 0x000fe20000000000 */
[----:B------:R-:W-:Y:S05]  /*35c0*/  YIELD ;  /* 0x0000000000007946 */ /* 0x000fea0003800000 */
[----:B--2---:R-:W-:Y:S01]  /*35d0*/  IMAD.SHL.U32 R7, R20, 0x8, RZ ;  /* 0x0000000814077824 */ /* 0x004fe200078e00ff */
[----:B------:R-:W-:Y:S01]  /*35e0*/  SHF.R.U32.HI R5, RZ, 0x1, R20 ;  /* 0x00000001ff057819 */ /* 0x000fe20000011614 */
[----:B------:R-:W-:Y:S01]  /*35f0*/  VIADD R22, R22, 0x1 ;  /* 0x0000000116167836 */ /* 0x000fe20000000000 */
[----:B------:R-:W-:Y:S02]  /*3600*/  SHF.R.U32.HI R40, RZ, 0x5, R29 ;  /* 0x00000005ff287819 */ /* 0x000fe4000001161d */
[----:B------:R-:W-:-:S02]  /*3610*/  LOP3.LUT R7, R7, 0x8, RZ, 0xc0, !PT ;  /* 0x0000000807077812 */ /* 0x000fc400078ec0ff */
[----:B------:R-:W-:Y:S02]  /*3620*/  LOP3.LUT R5, R5, 0x1, RZ, 0xc0, !PT ;  /* 0x0000000105057812 */ /* 0x000fe400078ec0ff */
[----:B------:R-:W-:Y:S01]  /*3630*/  ISETP.NE.AND P1, PT, R3, RZ, PT ;  /* 0x000000ff0300720c */ /* 0x000fe20003f25270 */
[----:B------:R-:W-:Y:S01]  /*3640*/  IMAD.IADD R2, R0, 0x1, R7 ;  /* 0x0000000100027824 */ /* 0x000fe200078e0207 */
[----:B------:R-:W-:Y:S01]  /*3650*/  ISETP.NE.AND P0, PT, R22, 0x1, PT ;  /* 0x000000011600780c */ /* 0x000fe20003f05270 */
[----:B------:R-:W-:Y:S01]  /*3660*/  IMAD.U32 R5, R5, -0x80000000, RZ ;  /* 0x8000000005057824 */ /* 0x000fe200078e00ff */
[----:B------:R-:W-:-:S03]  /*3670*/  LOP3.LUT R40, R40, 0x7fffff0, RZ, 0xc0, !PT ;  /* 0x07fffff028287812 */ /* 0x000fc600078ec0ff */
[----:B------:R-:W1:Y:S02]  /*3680*/  SYNCS.PHASECHK.TRANS64.TRYWAIT P2, [R2+URZ+0x31860], R5 ;  /* 0x03186005020075a7 */ /* 0x000e6400080411ff */
[----:B-1----:R-:W-:Y:S06]  /*3690*/  @!P2 BRA `(.L_x_44) ;  /* 0x0000002000a0a947 */ /* 0x002fec0003800000 */
.L_x_95:
[----:B------:R-:W-:Y:S01]  /*36a0*/  NOP ;  /* 0x0000000000007918 */ /* 0x000fe20000000000 */
[----:B------:R-:W-:Y:S02]  /*36b0*/  LOP3.LUT R38, R23, 0x1ff, RZ, 0xc0, !PT ;  /* 0x000001ff17267812 */ /* 0x000fe400078ec0ff */
[----:B------:R-:W-:Y:S02]  /*36c0*/  LOP3.LUT R4, R20, 0x1, RZ, 0xc0, !PT ;  /* 0x0000000114047812 */ /* 0x000fe400078ec0ff */
[----:B------:R-:W-:Y:S01]  /*36d0*/  VIADDMNMX.U32 R35, R31, -R40, 0x10, PT ;  /* 0x000000101f237446 */ /* 0x000fe20003800828 */
[----:B------:R-:W-:Y:S05]  /*36e0*/  @P1 BRA `(.L_x_45) ;  /* 0x0000000000041947 */ /* 0x000fea0003800000 */
[----:B------:R-:W-:-:S04]  /*36f0*/  DEPBAR.LE SB0, 0x1 ;  /* 0x000080400000791a */ /* 0x000fc80000000000 */
.L_x_45:
[----:B------:R-:W-:Y:S02]  /*3700*/  MOV R6, 0x3720 ;  /* 0x0000372000067802 */ /* 0x000fe40000000f00 */
[----:B-1----:R-:W-:Y:S05]  /*3710*/  CALL.REL.NOINC `($__internal_3_$__cuda_sm20_div_u16) ;  /* 0x0000002000bc7944 */ /* 0x002fea0003c00000 */
[----:B------:R-:W-:Y:S05]  /*3720*/  WARPSYNC.ALL ;  /* 0x0000000000007948 */ /* 0x000fea0003800000 */
[----:B------:R-:W-:Y:S01]  /*3730*/  NOP ;  /* 0x0000000000007918 */ /* 0x000fe20000000000 */
[----:B------:R-:W-:Y:S02]  /*3740*/  ISETP.NE.AND P1, PT, R3, RZ, PT ;  /* 0x000000ff0300720c */ /* 0x000fe40003f25270 */
[----:B------:R-:W-:Y:S01]  /*3750*/  R2UR UR7, R4 ;  /* 0x00000000040772ca */ /* 0x000fe200000e0000 */
[----:B------:R-:W-:Y:S01]  /*3760*/  BAR.SYNC.DEFER_BLOCKING 0x8, 0x80 ;  /* 0x0202000000007b1d */ /* 0x000fe20000010000 */
[----:B------:R-:W-:Y:S01]  /*3770*/  IMAD R37, R21, 0x2000, R30 ;  /* 0x0000200015257824 */ /* 0x000fe200078e021e */
[----:B------:R-:W-:-:S03]  /*3780*/  PRMT R39, R36, 0x9910, RZ ;  /* 0x0000991024277816 */ /* 0x000fc600000000ff */
[----:B------:R-:W-:-:S04]  /*3790*/  IMAD R37, R28, 0x80, R37 ;  /* 0x000000801c257824 */ /* 0x000fc800078e0225 */
[--C-:B------:R-:W-:Y:S02]  /*37a0*/  IMAD R33, R27, 0x10, R37.reuse ;  /* 0x000000101b217824 */ /* 0x100fe400078e0225 */
[----:B------:R-:W-:Y:S01]  /*37b0*/  IMAD R41, R26, 0x10, R37 ;  /* 0x000000101a297824 */ /* 0x000fe200078e0225 */
[----:B------:R-:W-:-:S03]  /*37c0*/  UIMAD UR7, UR7, 0xe0, URZ ;  /* 0x000000e0070778a4 */ /* 0x000fc6000f8e02ff */
[----:B------:R-:W-:-:S06]  /*37d0*/  IMAD.IADD R41, R0, 0x1, R41 ;  /* 0x0000000100297824 */ /* 0x000fcc00078e0229 */
[----:B------:R-:W1:Y:S01]  /*37e0*/  LDTM.x8 R12, tmem[UR7] ;  /* 0x00000007000c79ee */ /* 0x000e6200081c0000 */
[----:B------:R-:W-:Y:S01]  /*37f0*/  NOP ;  /* 0x0000000000007918 */ /* 0x000fe20000000000 */
[----:B-1----:R-:W1:Y:S01]  /*3800*/  LDTM.x8 R4, tmem[UR7+0x8] ;  /* 0x00000807000479ee */ /* 0x002e6200081c0000 */
[----:B------:R-:W-:Y:S02]  /*3810*/  F2FP.BF16.F32.PACK_AB R12, R13, R12 ;  /* 0x0000000c0d0c723e */ /* 0x000fe400000010ff */
[----:B------:R-:W-:Y:S02]  /*3820*/  F2FP.BF16.F32.PACK_AB R13, R15, R14 ;  /* 0x0000000e0f0d723e */ /* 0x000fe400000010ff */
[----:B------:R-:W-:Y:S01]  /*3830*/  F2FP.BF16.F32.PACK_AB R14, R17, R16 ;  /* 0x00000010110e723e */ /* 0x000fe200000010ff */
[----:B------:R-:W-:Y:S01]  /*3840*/  IMAD.IADD R16, R0, 0x1, R33 ;  /* 0x0000000100107824 */ /* 0x000fe200078e0221 */
[----:B------:R-:W-:Y:S02]  /*3850*/  F2FP.BF16.F32.PACK_AB R15, R19, R18 ;  /* 0x00000012130f723e */ /* 0x000fe400000010ff */
[----:B-1----:R-:W-:-:S02]  /*3860*/  F2FP.BF16.F32.PACK_AB R32, R5, R4 ;  /* 0x000000040520723e */ /* 0x002fc400000010ff */
[----:B------:R-:W-:Y:S01]  /*3870*/  PRMT R4, R35, 0x9910, RZ ;  /* 0x0000991023047816 */ /* 0x000fe200000000ff */
[----:B------:R1:W-:Y:S01]  /*3880*/  STS.128 [R16], R12 ;  /* 0x0000000c10007388 */ /* 0x0003e20000000c00 */
[----:B------:R-:W-:Y:S01]  /*3890*/  NOP ;  /* 0x0000000000007918 */ /* 0x000fe20000000000 */
[----:B------:R-:W-:Y:S02]  /*38a0*/  F2FP.BF16.F32.PACK_AB R33, R7, R6 ;  /* 0x000000060721723e */ /* 0x000fe400000010ff */
[----:B------:R-:W-:Y:S01]  /*38b0*/  F2FP.BF16.F32.PACK_AB R34, R9, R8 ;  /* 0x000000080922723e */ /* 0x000fe200000010ff */
[----:B------:R-:W-:Y:S01]  /*38c0*/  IMAD R39, R39, R4, RZ ;  /* 0x0000000427277224 */ /* 0x000fe200078e02ff */
[----:B------:R-:W-:-:S03]  /*38d0*/  F2FP.BF16.F32.PACK_AB R35, R11, R10 ;  /* 0x0000000a0b23723e */ /* 0x000fc600000010ff */
[----:B------:R-:W-:Y:S02]  /*38e0*/  IMAD.MOV R39, RZ, RZ, -R39 ;  /* 0x000000ffff277224 */ /* 0x000fe400078e0a27 */
[----:B------:R2:W-:Y:S03]  /*38f0*/  STS.128 [R41], R32 ;  /* 0x0000002029007388 */ /* 0x0005e60000000c00 */
[----:B------:R-:W-:-:S05]  /*3900*/  PRMT R39, R39, 0x7710, RZ ;  /* 0x0000771027277816 */ /* 0x000fca00000000ff */
[----:B------:R-:W-:-:S05]  /*3910*/  IMAD.IADD R39, R38, 0x1, R39 ;  /* 0x0000000126277824 */ /* 0x000fca00078e0227 */
[----:B------:R-:W-:-:S05]  /*3920*/  LOP3.LUT R39, R39, 0xffff, RZ, 0xc0, !PT ;  /* 0x0000ffff27277812 */ /* 0x000fca00078ec0ff */
[----:B------:R-:W-:Y:S01]  /*3930*/  IMAD.IADD R40, R40, 0x1, R39 ;  /* 0x0000000128287824 */ /* 0x000fe200078e0227 */
[----:B-1----:R-:W1:Y:S01]  /*3940*/  LDTM.x8 R12, tmem[UR7+0x10] ;  /* 0x00001007000c79ee */ /* 0x002e6200081c0000 */
[----:B------:R-:W-:Y:S01]  /*3950*/  NOP ;  /* 0x0000000000007918 */ /* 0x000fe20000000000 */
[----:B-1----:R-:W1:Y:S01]  /*3960*/  LDTM.x8 R4, tmem[UR7+0x18] ;  /* 0x00001807000479ee */ /* 0x002e6200081c0000 */
[----:B--2---:R-:W-:Y:S01]  /*3970*/  LOP3.LUT R32, R36, 0xffff, RZ, 0xc0, !PT ;  /* 0x0000ffff24207812 */ /* 0x004fe200078ec0ff */
[----:B------:R-:W-:-:S04]  /*3980*/  IMAD.SHL.U32 R33, R40, 0x80, RZ ;  /* 0x0000008028217824 */ /* 0x000fc800078e00ff */
[----:B------:R-:W-:Y:S01]  /*3990*/  IMAD R32, R32, 0xe0, RZ ;  /* 0x000000e020207824 */ /* 0x000fe200078e02ff */
[----:B------:R-:W-:Y:S02]  /*39a0*/  F2FP.BF16.F32.PACK_AB R12, R13, R12 ;  /* 0x0000000c0d0c723e */ /* 0x000fe400000010ff */
[----:B------:R-:W-:Y:S02]  /*39b0*/  F2FP.BF16.F32.PACK_AB R13, R15, R14 ;  /* 0x0000000e0f0d723e */ /* 0x000fe400000010ff */
[----:B------:R-:W-:Y:S01]  /*39c0*/  F2FP.BF16.F32.PACK_AB R14, R17, R16 ;  /* 0x00000010110e723e */ /* 0x000fe200000010ff */
[--C-:B------:R-:W-:Y:S01]  /*39d0*/  IMAD R17, R25, 0x10, R37.reuse ;  /* 0x0000001019117824 */ /* 0x100fe200078e0225 */
[----:B------:R-:W-:Y:S01]  /*39e0*/  F2FP.BF16.F32.PACK_AB R15, R19, R18 ;  /* 0x00000012130f723e */ /* 0x000fe200000010ff */
[----:B------:R-:W-:Y:S01]  /*39f0*/  IMAD R37, R24, 0x10, R37 ;  /* 0x0000001018257824 */ /* 0x000fe200078e0225 */
[----:B-1----:R-:W-:Y:S01]  /*3a00*/  F2FP.BF16.F32.PACK_AB R4, R5, R4 ;  /* 0x000000040504723e */ /* 0x002fe200000010ff */
[C---:B------:R-:W-:Y:S01]  /*3a10*/  IMAD.IADD R17, R0.reuse, 0x1, R17 ;  /* 0x0000000100117824 */ /* 0x040fe200078e0211 */
[----:B------:R-:W-:Y:S01]  /*3a20*/  F2FP.BF16.F32.PACK_AB R5, R7, R6 ;  /* 0x000000060705723e */ /* 0x000fe200000010ff */
[----:B------:R-:W-:Y:S01]  /*3a30*/  IMAD.IADD R37, R0, 0x1, R37 ;  /* 0x0000000100257824 */ /* 0x000fe200078e0225 */
[----:B------:R-:W-:-:S02]  /*3a40*/  F2FP.BF16.F32.PACK_AB R6, R9, R8 ;  /* 0x000000080906723e */ /* 0x000fc400000010ff */
[----:B------:R-:W-:Y:S01]  /*3a50*/  F2FP.BF16.F32.PACK_AB R7, R11, R10 ;  /* 0x0000000a0b07723e */ /* 0x000fe200000010ff */
[----:B------:R1:W-:Y:S01]  /*3a60*/  STS.128 [R17], R12 ;  /* 0x0000000c11007388 */ /* 0x0003e20000000c00 */
[----:B------:R-:W-:-:S03]  /*3a70*/  NOP ;  /* 0x0000000000007918 */ /* 0x000fc60000000000 */
[----:B------:R1:W-:Y:S01]  /*3a80*/  STS.128 [R37], R4 ;  /* 0x0000000425007388 */ /* 0x0003e20000000c00 */
[----:B------:R2:W-:Y:S06]  /*3a90*/  MEMBAR.ALL.CTA ;  /* 0x0000000000007992 */ /* 0x0005ec0000008000 */
[----:B--2---:R-:W2:Y:S02]  /*3aa0*/  FENCE.VIEW.ASYNC.S ;  /* 0x00000000000073c6 */ /* 0x004ea40000000000 */
[----:B--2---:R-:W-:Y:S06]  /*3ab0*/  BAR.SYNC.DEFER_BLOCKING 0x8, 0x80 ;  /* 0x0202000000007b1d */ /* 0x004fec0000010000 */
[----:B------:R-:W-:Y:S05]  /*3ac0*/  @P1 BRA `(.L_x_46) ;  /* 0x0000000000381947 */ /* 0x000fea0003800000 */
[----:B------:R-:W-:Y:S01]  /*3ad0*/  ELECT P2, URZ, PT ;  /* 0x0000000000ff782f */ /* 0x000fe20003840000 */
[----:B------:R-:W-:-:S12]  /*3ae0*/  BSSY.RECONVERGENT B0, `(.L_x_46) ;  /* 0x000000c000007945 */ /* 0x000fd80003800200 */
[----:B------:R-:W-:Y:S05]  /*3af0*/  @!P2 BRA `(.L_x_47) ;  /* 0x000000000028a947 */ /* 0x000fea0003800000 */
[----:B------:R-:W2:Y:S01]  /*3b00*/  LDCU.64 UR8, c[0x0][0x348] ;  /* 0x00006900ff0877ac */ /* 0x000ea20008000a00 */
[----:B------:R-:W-:Y:S02]  /*3b10*/  R2UR UR10, R21 ;  /* 0x00000000150a72ca */ /* 0x000fe400000e0000 */
[----:B------:R-:W-:Y:S02]  /*3b20*/  R2UR UR4, R0 ;  /* 0x00000000000472ca */ /* 0x000fe400000e0000 */
[----:B------:R-:W-:Y:S02]  /*3b30*/  R2UR UR5, R32 ;  /* 0x00000000200572ca */ /* 0x000fe400000e0000 */
[----:B------:R-:W-:-:S09]  /*3b40*/  R2UR UR6, R33 ;  /* 0x00000000210672ca */ /* 0x000fd200000e0000 */
[----:B------:R-:W-:Y:S02]  /*3b50*/  ULEA UR4, UR10, UR4, 0xd ;  /* 0x000000040a047291 */ /* 0x000fe4000f8e68ff */
[----:B--2---:R-:W-:-:S04]  /*3b60*/  UIADD3 UR8, UP0, UPT, UR8, 0x240, URZ ;  /* 0x0000024008087890 */ /* 0x004fc8000ff1e0ff */
[----:B------:R-:W-:-:S09]  /*3b70*/  UIADD3.X UR9, UPT, UPT, URZ, UR9, URZ, UP0, !UPT ;  /* 0x00000009ff097290 */ /* 0x000fd200087fe4ff */
[----:B------:R2:W-:Y:S02]  /*3b80*/  UTMASTG.2D [UR4], [UR8] ;  /* 0x00000004080073b5 */ /* 0x0005e40008008000 */
[----:B--2---:R0:W-:Y:S02]  /*3b90*/  UTMACMDFLUSH ;  /* 0x00000000000079b7 */ /* 0x0041e40000000000 */
.L_x_47:
[----:B------:R-:W-:Y:S05]  /*3ba0*/  BSYNC.RECONVERGENT B0 ;  /* 0x0000000000007941 */ /* 0x000fea0003800200 */
.L_x_46:
[----:B------:R-:W-:Y:S05]  /*3bb0*/  @P1 BRA `(.L_x_48) ;  /* 0x0000000000041947 */ /* 0x000fea0003800000 */
[----:B------:R-:W-:-:S04]  /*3bc0*/  DEPBAR.LE SB0, 0x1 ;  /* 0x000080400000791a */ /* 0x000fc80000000000 */
.L_x_48:
[----:B------:R-:W-:Y:S01]  /*3bd0*/  BAR.SYNC.DEFER_BLOCKING 0x8, 0x80 ;  /* 0x0202000000007b1d */ /* 0x000fe20000010000 */
[----:B------:R-:W-:-:S04]  /*3be0*/  LOP3.LUT R53, R21, 0x1, RZ, 0xc0, !PT ;  /* 0x0000000115357812 */ /* 0x000fc800078ec0ff */
[----:B------:R-:W-:Y:S01]  /*3bf0*/  LOP3.LUT R21, R53, 0x1, RZ, 0x3c, !PT ;  /* 0x0000000135157812 */ /* 0x000fe200078e3cff */
[----:B-1----:R-:W1:Y:S04]  /*3c00*/  LDTM.x8 R12, tmem[UR7+0x20] ;  /* 0x00002007000c79ee */ /* 0x002e6800081c0000 */
[C---:B------:R-:W-:Y:S02]  /*3c10*/  IMAD R35, R21.reuse, 0x2000, R30 ;  /* 0x0000200015237824 */ /* 0x040fe400078e021e */
[----:B------:R-:W-:Y:S02]  /*3c20*/  IMAD R50, R21, 0x2000, R0 ;  /* 0x0000200015327824 */ /* 0x000fe400078e0200 */
[----:B------:R-:W-:-:S04]  /*3c30*/  IMAD R34, R28, 0x80, R35 ;  /* 0x000000801c227824 */ /* 0x000fc800078e0223 */
[--C-:B------:R-:W-:Y:S02]  /*3c40*/  IMAD R37, R27, 0x10, R34.reuse ;  /* 0x000000101b257824 */ /* 0x100fe400078e0222 */
[--C-:B------:R-:W-:Y:S02]  /*3c50*/  IMAD R35, R26, 0x10, R34.reuse ;  /* 0x000000101a237824 */ /* 0x100fe400078e0222 */
[C---:B------:R-:W-:Y:S01]  /*3c60*/  IMAD.IADD R37, R0.reuse, 0x1, R37 ;  /* 0x0000000100257824 */ /* 0x040fe200078e0225 */
[----:B------:R-:W-:Y:S01]  /*3c70*/  NOP ;  /* 0x0000000000007918 */ /* 0x000fe20000000000 */
[----:B-1----:R-:W1:Y:S01]  /*3c80*/  LDTM.x8 R4, tmem[UR7+0x28] ;  /* 0x00002807000479ee */ /* 0x002e6200081c0000 */
[----:B------:R-:W-:Y:S02]  /*3c90*/  IMAD.IADD R35, R0, 0x1, R35 ;  /* 0x0000000100237824 */ /* 0x000fe400078e0223 */
[--C-:B------:R-:W-:Y:S02]  /*3ca0*/  IMAD R39, R25, 0x10, R34.reuse ;  /* 0x0000001019277824 */ /* 0x100fe400078e0222 */
[----:B------:R-:W-:Y:S01]  /*3cb0*/  IMAD R51, R24, 0x10, R34 ;  /* 0x0000001018337824 */ /* 0x000fe200078e0222 */
[----:B------:R-:W-:Y:S01]  /*3cc0*/  F2FP.BF16.F32.PACK_AB R44, R13, R12 ;  /* 0x0000000c0d2c723e */ /* 0x000fe200000010ff */
[C---:B------:R-:W-:Y:S01]  /*3cd0*/  IMAD.IADD R39, R0.reuse, 0x1, R39 ;  /* 0x0000000100277824 */ /* 0x040fe200078e0227 */
[----:B------:R-:W-:Y:S01]  /*3ce0*/  F2FP.BF16.F32.PACK_AB R45, R15, R14 ;  /* 0x0000000e0f2d723e */ /* 0x000fe200000010ff */
[----:B------:R-:W-:Y:S01]  /*3cf0*/  IMAD.IADD R51, R0, 0x1, R51 ;  /* 0x0000000100337824 */ /* 0x000fe200078e0233 */
[----:B------:R-:W-:-:S02]  /*3d00*/  F2FP.BF16.F32.PACK_AB R46, R17, R16 ;  /* 0x00000010112e723e */ /* 0x000fc400000010ff */
[----:B------:R-:W-:-:S05]  /*3d10*/  F2FP.BF16.F32.PACK_AB R47, R19, R18 ;  /* 0x00000012132f723e */ /* 0x000fca00000010ff */
[----:B------:R2:W-:Y:S01]  /*3d20*/  STS.128 [R37], R44 ;  /* 0x0000002c25007388 */ /* 0x0005e20000000c00 */
[----:B------:R-:W-:Y:S01]  /*3d30*/  NOP ;  /* 0x0000000000007918 */ /* 0x000fe20000000000 */
[----:B-1----:R-:W1:Y:S01]  /*3d40*/  LDTM.x8 R12, tmem[UR7+0x30] ;  /* 0x00003007000c79ee */ /* 0x002e6200081c0000 */
[----:B------:R-:W-:Y:S02]  /*3d50*/  F2FP.BF16.F32.PACK_AB R40, R5, R4 ;  /* 0x000000040528723e */ /* 0x000fe400000010ff */
[----:B------:R-:W-:Y:S02]  /*3d60*/  F2FP.BF16.F32.PACK_AB R41, R7, R6 ;  /* 0x000000060729723e */ /* 0x000fe400000010ff */
[----:B------:R-:W-:Y:S02]  /*3d70*/  F2FP.BF16.F32.PACK_AB R42, R9, R8 ;  /* 0x00000008092a723e */ /* 0x000fe400000010ff */
        /* <DEDUP_REMOVED lines=10> */
[----:B-1----:R-:W-:Y:S02]  /*3e20*/  F2FP.BF16.F32.PACK_AB R4, R5, R4 ;  /* 0x000000040504723e */ /* 0x002fe400000010ff */
[----:B------:R-:W-:Y:S02]  /*3e30*/  F2FP.BF16.F32.PACK_AB R5, R7, R6 ;  /* 0x000000060705723e */ /* 0x000fe400000010ff */
[----:B------:R-:W-:Y:S02]  /*3e40*/  F2FP.BF16.F32.PACK_AB R6, R9, R8 ;  /* 0x000000080906723e */ /* 0x000fe400000010ff */
[----:B------:R-:W-:-:S05]  /*3e50*/  F2FP.BF16.F32.PACK_AB R7, R11, R10 ;  /* 0x0000000a0b07723e */ /* 0x000fca00000010ff */
[----:B------:R2:W-:Y:S01]  /*3e60*/  STS.128 [R51], R4 ;  /* 0x0000000433007388 */ /* 0x0005e20000000c00 */
[----:B------:R1:W-:Y:S06]  /*3e70*/  MEMBAR.ALL.CTA ;  /* 0x0000000000007992 */ /* 0x0003ec0000008000 */
[----:B-1----:R-:W1:Y:S02]  /*3e80*/  FENCE.VIEW.ASYNC.S ;  /* 0x00000000000073c6 */ /* 0x002e640000000000 */
[----:B-1----:R-:W-:Y:S06]  /*3e90*/  BAR.SYNC.DEFER_BLOCKING 0x8, 0x80 ;  /* 0x0202000000007b1d */ /* 0x002fec0000010000 */
[----:B------:R-:W-:Y:S05]  /*3ea0*/  @P1 BRA `(.L_x_49) ;  /* 0x0000000000381947 */ /* 0x000fea0003800000 */
[----:B------:R-:W-:Y:S01]  /*3eb0*/  ELECT P2, URZ, PT ;  /* 0x0000000000ff782f */ /* 0x000fe20003840000 */
[----:B------:R-:W-:-:S12]  /*3ec0*/  BSSY.RECONVERGENT B0, `(.L_x_50) ;  /* 0x000000b000007945 */ /* 0x000fd80003800200 */
[----:B------:R-:W-:Y:S05]  /*3ed0*/  @!P2 BRA `(.L_x_51) ;  /* 0x000000000024a947 */ /* 0x000fea0003800000 */
[----:B------:R-:W1:Y:S01]  /*3ee0*/  LDCU.64 UR8, c[0x0][0x348] ;  /* 0x00006900ff0877ac */ /* 0x000e620008000a00 */
[----:B------:R-:W-:Y:S02]  /*3ef0*/  R2UR UR5, R32 ;  /* 0x00000000200572ca */ /* 0x000fe400000e0000 */
[----:B------:R-:W-:Y:S02]  /*3f00*/  R2UR UR4, R50 ;  /* 0x00000000320472ca */ /* 0x000fe400000e0000 */
[----:B------:R-:W-:-:S09]  /*3f10*/  R2UR UR6, R33 ;  /* 0x00000000210672ca */ /* 0x000fd200000e0000 */
[----:B------:R-:W-:Y:S02]  /*3f20*/  UIADD3 UR5, UPT, UPT, UR5, 0x20, URZ ;  /* 0x0000002005057890 */ /* 0x000fe4000fffe0ff */
[----:B-1----:R-:W-:-:S04]  /*3f30*/  UIADD3 UR8, UP0, UPT, UR8, 0x240, URZ ;  /* 0x0000024008087890 */ /* 0x002fc8000ff1e0ff */
[----:B------:R-:W-:-:S09]  /*3f40*/  UIADD3.X UR9, UPT, UPT, URZ, UR9, URZ, UP0, !UPT ;  /* 0x00000009ff097290 */ /* 0x000fd200087fe4ff */
[----:B------:R1:W-:Y:S02]  /*3f50*/  UTMASTG.2D [UR4], [UR8] ;  /* 0x00000004080073b5 */ /* 0x0003e40008008000 */
[----:B-1----:R0:W-:Y:S02]  /*3f60*/  UTMACMDFLUSH ;  /* 0x00000000000079b7 */ /* 0x0021e40000000000 */
.L_x_51:
[----:B------:R-:W-:Y:S05]  /*3f70*/  BSYNC.RECONVERGENT B0 ;  /* 0x0000000000007941 */ /* 0x000fea0003800200 */
.L_x_50:
[----:B------:R-:W-:-:S04]  /*3f80*/  DEPBAR.LE SB0, 0x1 ;  /* 0x000080400000791a */ /* 0x000fc80000000000 */
.L_x_49:
[----:B------:R-:W-:Y:S01]  /*3f90*/  BAR.SYNC.DEFER_BLOCKING 0x8, 0x80 ;  /* 0x0202000000007b1d */ /* 0x000fe20000010000 */
[C---:B--2---:R-:W-:Y:S02]  /*3fa0*/  IMAD R41, R53.reuse, 0x2000, R30 ;  /* 0x0000200035297824 */ /* 0x044fe400078e021e */
[----:B------:R-:W-:Y:S02]  /*3fb0*/  IMAD R48, R53, 0x2000, R0 ;  /* 0x0000200035307824 */ /* 0x000fe400078e0200 */
[----:B------:R-:W-:Y:S01]  /*3fc0*/  IMAD R38, R28, 0x80, R41 ;  /* 0x000000801c267824 */ /* 0x000fe200078e0229 */
[----:B------:R-:W1:Y:S03]  /*3fd0*/  LDTM.x8 R12, tmem[UR7+0x40] ;  /* 0x00004007000c79ee */ /* 0x000e6600081c0000 */
[----:B------:R-:W-:-:S04]  /*3fe0*/  IMAD R49, R24, 0x10, R38 ;  /* 0x0000001018317824 */ /* 0x000fc800078e0226 */
[C---:B------:R-:W-:Y:S01]  /*3ff0*/  IMAD.IADD R49, R0.reuse, 0x1, R49 ;  /* 0x0000000100317824 */ /* 0x040fe200078e0231 */
[----:B------:R-:W-:Y:S01]  /*4000*/  NOP ;  /* 0x0000000000007918 */ /* 0x000fe20000000000 */
[----:B-1----:R-:W1:Y:S01]  /*4010*/  LDTM.x8 R4, tmem[UR7+0x48] ;  /* 0x00004807000479ee */ /* 0x002e6200081c0000 */
[----:B------:R-:W-:Y:S01]  /*4020*/  F2FP.BF16.F32.PACK_AB R44, R13, R12 ;  /* 0x0000000c0d2c723e */ /* 0x000fe200000010ff */
[----:B------:R-:W-:Y:S01]  /*4030*/  IMAD R13, R27, 0x10, R38 ;  /* 0x000000101b0d7824 */ /* 0x000fe200078e0226 */
[----:B------:R-:W-:Y:S02]  /*4040*/  F2FP.BF16.F32.PACK_AB R45, R15, R14 ;  /* 0x0000000e0f2d723e */ /* 0x000fe400000010ff */
[----:B------:R-:W-:Y:S01]  /*4050*/  F2FP.BF16.F32.PACK_AB R46, R17, R16 ;  /* 0x00000010112e723e */ /* 0x000fe200000010ff */
[----:B------:R-:W-:Y:S01]  /*4060*/  IMAD.IADD R36, R0, 0x1, R13 ;  /* 0x0000000100247824 */ /* 0x000fe200078e020d */
[----:B------:R-:W-:-:S05]  /*4070*/  F2FP.BF16.F32.PACK_AB R47, R19, R18 ;  /* 0x00000012132f723e */ /* 0x000fca00000010ff */
[----:B------:R2:W-:Y:S01]  /*4080*/  STS.128 [R36], R44 ;  /* 0x0000002c24007388 */ /* 0x0005e20000000c00 */
        /* <DEDUP_REMOVED lines=11> */
[----:B------:R-:W-:Y:S02]  /*4140*/  F2FP.BF16.F32.PACK_AB R12, R13, R12 ;  /* 0x0000000c0d0c723e */ /* 0x000fe400000010ff */
[----:B------:R-:W-:Y:S02]  /*4150*/  F2FP.BF16.F32.PACK_AB R13, R15, R14 ;  /* 0x0000000e0f0d723e */ /* 0x000fe400000010ff */
[----:B------:R-:W-:Y:S01]  /*4160*/  F2FP.BF16.F32.PACK_AB R14, R17, R16 ;  /* 0x00000010110e723e */ /* 0x000fe200000010ff */
[----:B------:R-:W-:Y:S01]  /*4170*/  IMAD R17, R25, 0x10, R38 ;  /* 0x0000001019117824 */ /* 0x000fe200078e0226 */
[----:B------:R-:W-:-:S03]  /*4180*/  F2FP.BF16.F32.PACK_AB R15, R19, R18 ;  /* 0x00000012130f723e */ /* 0x000fc600000010ff */
[----:B------:R-:W-:-:S05]  /*4190*/  IMAD.IADD R38, R0, 0x1, R17 ;  /* 0x0000000100267824 */ /* 0x000fca00078e0211 */
        /* <DEDUP_REMOVED lines=23> */
.L_x_54:
[----:B------:R-:W-:Y:S05]  /*4310*/  BSYNC.RECONVERGENT B0 ;  /* 0x0000000000007941 */ /* 0x000fea0003800200 */
.L_x_53:
[----:B------:R-:W-:-:S04]  /*4320*/  DEPBAR.LE SB0, 0x1 ;  /* 0x000080400000791a */ /* 0x000fc80000000000 */
.L_x_52:
[----:B------:R-:W-:Y:S06]  /*4330*/  BAR.SYNC.DEFER_BLOCKING 0x8, 0x80 ;  /* 0x0202000000007b1d */ /* 0x000fec0000010000 */
[----:B--2---:R-:W1:Y:S01]  /*4340*/  LDTM.x8 R12, tmem[UR7+0x60] ;  /* 0x00006007000c79ee */ /* 0x004e6200081c0000 */
[----:B------:R-:W-:Y:S01]  /*4350*/  NOP ;  /* 0x0000000000007918 */ /* 0x000fe20000000000 */
[----:B-1----:R-:W1:Y:S01]  /*4360*/  LDTM.x8 R4, tmem[UR7+0x68] ;  /* 0x00006807000479ee */ /* 0x002e6200081c0000 */
[----:B------:R-:W-:Y:S02]  /*4370*/  F2FP.BF16.F32.PACK_AB R44, R13, R12 ;  /* 0x0000000c0d2c723e */ /* 0x000fe400000010ff */
[----:B------:R-:W-:-:S02]  /*4380*/  F2FP.BF16.F32.PACK_AB R45, R15, R14 ;  /* 0x0000000e0f2d723e */ /* 0x000fc400000010ff */
        /* <DEDUP_REMOVED lines=39> */
.L_x_57:
[----:B------:R-:W-:Y:S05]  /*4600*/  BSYNC.RECONVERGENT B0 ;  /* 0x0000000000007941 */ /* 0x000fea0003800200 */
.L_x_56:
[----:B------:R-:W-:-:S04]  /*4610*/  DEPBAR.LE SB0, 0x1 ;  /* 0x000080400000791a */ /* 0x000fc80000000000 */
.L_x_55:
        /* <DEDUP_REMOVED lines=45> */
.L_x_60:
[----:B------:R-:W-:Y:S05]  /*48f0*/  BSYNC.RECONVERGENT B0 ;  /* 0x0000000000007941 */ /* 0x000fea0003800200 */
.L_x_59:
[----:B------:R-:W-:-:S04]  /*4900*/  DEPBAR.LE SB0, 0x1 ;  /* 0x000080400000791a */ /* 0x000fc80000000000 */
.L_x_58:
        /* <DEDUP_REMOVED lines=45> */
.L_x_63:
[----:B------:R-:W-:Y:S05]  /*4be0*/  BSYNC.RECONVERGENT B0 ;  /* 0x0000000000007941 */ /* 0x000fea0003800200 */
.L_x_62:
[----:B------:R-:W-:-:S04]  /*4bf0*/  DEPBAR.LE SB0, 0x1 ;  /* 0x000080400000791a */ /* 0x000fc80000000000 */
.L_x_61:
[----:B------:R-:W-:Y:S01]  /*4c00*/  BAR.SYNC.DEFER_BLOCKING 0x8, 0x80 ;  /* 0x0202000000007b1d */ /* 0x000fe20000010000 */
[----:B------:R-:W-:-:S05]  /*4c10*/  VIADD R2, R2, 0x31870 ;  /* 0x0003187002027836 */ /* 0x000fca0000000000 */
[----:B------:R-:W-:Y:S01]  /*4c20*/  PRMT R2, RZ, 0x654, R2 ;  /* 0x00000654ff027816 */ /* 0x000fe20000000002 */
[----:B--2---:R-:W1:Y:S01]  /*4c30*/  LDTM.x8 R12, tmem[UR7+0xc0] ;  /* 0x0000c007000c79ee */ /* 0x004e6200081c0000 */
        /* <DEDUP_REMOVED lines=27> */
[----:B------:R-:W-:Y:S01]  /*4df0*/  NOP ;  /* 0x0000000000007918 */ /* 0x000fe20000000000 */
[----:B------:R2:W-:Y:S01]  /*4e00*/  SYNCS.ARRIVE.TRANS64.RED.A1T0 RZ, [R2+URZ], RZ ;  /* 0x000000ff02ff79a7 */ /* 0x0005e200081004ff */
        /* <DEDUP_REMOVED lines=16> */
.L_x_65:
[----:B------:R-:W-:Y:S05]  /*4f10*/  BSYNC.RECONVERGENT B0 ;  /* 0x0000000000007941 */ /* 0x000fea0003800200 */
.L_x_64:
[----:B------:R-:W-:Y:S02]  /*4f20*/  IADD3 R23, PT, PT, R23, 0x87, RZ ;  /* 0x0000008717177810 */ /* 0x000fe40007ffe0ff */
[----:B------:R-:W-:Y:S01]  /*4f30*/  IADD3 R29, PT, PT, R29, 0x87, RZ ;  /* 0x000000871d1d7810 */ /* 0x000fe20007ffe0ff */
[----:B------:R-:W-:Y:S06]  /*4f40*/  @P0 BRA `(.L_x_66) ;  /* 0xffffffe400980947 */ /* 0x000fec000383ffff */
.L_x_43:
[----:B------:R-:W-:-:S13]  /*4f50*/  ISETP.NE.AND P0, PT, R3, 0x3, PT ;  /* 0x000000030300780c */ /* 0x000fda0003f05270 */
[----:B------:R-:W-:Y:S05]  /*4f60*/  @P0 EXIT ;  /* 0x000000000000094d */ /* 0x000fea0003800000 */
[----:B------:R-:W-:Y:S05]  /*4f70*/  WARPSYNC.ALL ;  /* 0x0000000000007948 */ /* 0x000fea0003800000 */
[----:B------:R-:W-:Y:S01]  /*4f80*/  NOP ;  /* 0x0000000000007918 */ /* 0x000fe20000000000 */
[----:B------:R-:W1:Y:S01]  /*4f90*/  S2UR UR5, SR_CgaCtaId ;  /* 0x00000000000579c3 */ /* 0x000e620000008800 */
[----:B------:R-:W-:Y:S02]  /*4fa0*/  UMOV UR4, 0x50 ;  /* 0x0000005000047882 */ /* 0x000fe40000000000 */
[----:B-1----:R-:W-:-:S09]  /*4fb0*/  ULEA UR5, UR5, UR4, 0x18 ;  /* 0x0000000405057291 */ /* 0x002fd2000f8ec0ff */
[----:B--2---:R-:W1:Y:S02]  /*4fc0*/  LDS R2, [UR5] ;  /* 0x00000005ff027984 */ /* 0x004e640008000800 */
[----:B-1----:R-:W-:-:S04]  /*4fd0*/  LOP3.LUT R0, R2, 0xffff, RZ, 0xc0, !PT ;  /* 0x0000ffff02007812 */ /* 0x002fc800078ec0ff */
[----:B------:R-:W-:-:S13]  /*4fe0*/  ISETP.NE.AND P0, PT, R0, 0xffff, PT ;  /* 0x0000ffff0000780c */ /* 0x000fda0003f05270 */
[----:B------:R-:W-:Y:S05]  /*4ff0*/  @P0 BRA `(.L_x_67) ;  /* 0x0000000000480947 */ /* 0x000fea0003800000 */
[----:B------:R-:W-:-:S04]  /*5000*/  SHF.R.U32.HI R0, RZ, 0x10, R2 ;  /* 0x00000010ff007819 */ /* 0x000fc80000011602 */
[----:B------:R-:W-:-:S04]  /*5010*/  LOP3.LUT R0, R0, 0x1, RZ, 0xc0, !PT ;  /* 0x0000000100007812 */ /* 0x000fc800078ec0ff */
[----:B------:R-:W-:-:S13]  /*5020*/  ISETP.NE.AND P0, PT, R0, 0x1, PT ;  /* 0x000000010000780c */ /* 0x000fda0003f05270 */
[----:B------:R-:W-:Y:S05]  /*5030*/  @P0 BRA `(.L_x_68) ;  /* 0x00000000002c0947 */ /* 0x000fea0003800000 */
[----:B------:R-:W1:Y:S01]  /*5040*/  S2R R0, SR_LANEID ;  /* 0x0000000000007919 */ /* 0x000e620000000000 */
[----:B------:R-:W-:Y:S01]  /*5050*/  IMAD.MOV.U32 R2, RZ, RZ, -0x20000 ;  /* 0xfffe0000ff027424 */ /* 0x000fe200078e00ff */
[----:B------:R-:W-:Y:S02]  /*5060*/  VOTEU.ANY UR6, UPT, PT ;  /* 0x0000000000067886 */ /* 0x000fe400038e0100 */
[----:B------:R-:W-:Y:S01]  /*5070*/  UFLO.U32 UR6, UR6 ;  /* 0x00000006000672bd */ /* 0x000fe200080e0000 */
[----:B------:R-:W2:Y:S05]  /*5080*/  REDUX UR4, R2 ;  /* 0x00000000020473c4 */ /* 0x000eaa0000000000 */
[----:B-1----:R-:W-:-:S02]  /*5090*/  ISETP.EQ.U32.AND P0, PT, R0, UR6, PT ;  /* 0x0000000600007c0c */ /* 0x002fc4000bf02070 */
[----:B--2---:R-:W-:Y:S01]  /*50a0*/  MOV R0, UR4 ;  /* 0x0000000400007c02 */ /* 0x004fe20008000f00 */
[----:B------:R-:W-:-:S05]  /*50b0*/  UMOV UR4, 0xfffe0000 ;  /* 0xfffe000000047882 */ /* 0x000fca0000000000 */
[----:B------:R1:W-:Y:S05]  /*50c0*/  UTCATOMSWS.AND URZ, UR4 ;  /* 0x0000000400ff79e3 */ /* 0x0003ea0008000000 */
[----:B------:R1:W-:Y:S01]  /*50d0*/  @P0 ATOMS.AND RZ, [UR5], R0 ;  /* 0x00000000ffff098c */ /* 0x0003e2000a800005 */
[----:B------:R-:W-:Y:S05]  /*50e0*/  BRA `(.L_x_69) ;  /* 0x0000000000147947 */ /* 0x000fea0003800000 */
.L_x_68:
[----:B------:R-:W-:Y:S02]  /*50f0*/  MOV R2, 0x5110 ;  /* 0x0000511000027802 */ /* 0x000fe40000000f00 */
[----:B------:R-:W-:Y:S05]  /*5100*/  CALL.REL.NOINC `($__internal_0_$__cuda_sm10x_tcgen05_guardrail_trap_col_being_dealloced_not_returned_by_alloc) ;  /* 0x00000008001c7944 */ /* 0x000fea0003c00000 */
[----:B------:R-:W-:Y:S05]  /*5110*/  BRA `(.L_x_69) ;  /* 0x0000000000087947 */ /* 0x000fea0003800000 */
.L_x_67:
[----:B------:R-:W-:Y:S02]  /*5120*/  MOV R2, 0x5140 ;  /* 0x0000514000027802 */ /* 0x000fe40000000f00 */
[----:B------:R-:W-:Y:S05]  /*5130*/  CALL.REL.NOINC `($__internal_2_$__cuda_sm10x_tcgen05_guardrail_trap_unallocated_columns_being_dealloced) ;  /* 0x0000000800287944 */ /* 0x000fea0003c00000 */
.L_x_69:
[----:B------:R-:W-:Y:S01]  /*5140*/  NOP ;  /* 0x0000000000007918 */ /* 0x000fe20000000000 */
[----:B-1----:R-:W-:Y:S05]  /*5150*/  EXIT ;  /* 0x000000000000794d */ /* 0x002fea0003800000 */
.L_x_14:
[----:B------:R-:W-:-:S07]  /*5160*/  MOV R4, R5 ;  /* 0x0000000500047202 */ /* 0x000fce0000000f00 */
.L_x_70:
[----:B-1----:R1:W2:Y:S02]  /*5170*/  SYNCS.PHASECHK.TRANS64.TRYWAIT P0, [R2+URZ+0x31800], R5 ;  /* 0x03180005020075a7 */ /* 0x0022a400080011ff */
[----:B--2---:R-:W-:Y:S05]  /*5180*/  @!P0 NANOSLEEP.SYNCS 0x989680 ;  /* 0x009896800000895d */ /* 0x004fea0003900000 */
[----:B------:R-:W2:Y:S02]  /*5190*/  @!P0 SYNCS.PHASECHK.TRANS64 P0, [R2+URZ+0x31800], R5 ;  /* 0x03180005020085a7 */ /* 0x000ea400080010ff */
[----:B--2---:R-:W-:Y:S05]  /*51a0*/  @!P0 BRA `(.L_x_70) ;  /* 0xfffffffc00f08947 */ /* 0x004fea000383ffff */
[----:B------:R-:W-:Y:S05]  /*51b0*/  BRA `(.L_x_71) ;  /* 0xffffffb800207947 */ /* 0x000fea000383ffff */
.L_x_18:
[----:B------:R-:W-:Y:S02]  /*51c0*/  MOV R10, UR10 ;  /* 0x0000000a000a7c02 */ /* 0x000fe40008000f00 */
[----:B------:R-:W-:Y:S02]  /*51d0*/  MOV R11, UR10 ;  /* 0x0000000a000b7c02 */ /* 0x000fe40008000f00 */
[----:B------:R-:W-:-:S07]  /*51e0*/  MOV R0, UR9 ;  /* 0x0000000900007c02 */ /* 0x000fce0008000f00 */
.L_x_72:
[----:B-1----:R1:W2:Y:S02]  /*51f0*/  SYNCS.PHASECHK.TRANS64.TRYWAIT P0, [R0+URZ+0x31870], R11 ;  /* 0x0318700b000075a7 */ /* 0x0022a400080011ff */
[----:B--2---:R-:W-:Y:S05]  /*5200*/  @!P0 NANOSLEEP.SYNCS 0x989680 ;  /* 0x009896800000895d */ /* 0x004fea0003900000 */
[----:B------:R-:W2:Y:S02]  /*5210*/  @!P0 SYNCS.PHASECHK.TRANS64 P0, [R0+URZ+0x31870], R11 ;  /* 0x0318700b000085a7 */ /* 0x000ea400080010ff */
[----:B--2---:R-:W-:Y:S05]  /*5220*/  @!P0 BRA `(.L_x_72) ;  /* 0xfffffffc00f08947 */ /* 0x004fea000383ffff */
[----:B------:R-:W-:Y:S05]  /*5230*/  BRA `(.L_x_73) ;  /* 0xffffffbc00b07947 */ /* 0x000fea000383ffff */
.L_x_19:
[----:B------:R-:W-:Y:S02]  /*5240*/  MOV R2, UR13 ;  /* 0x0000000d00027c02 */ /* 0x000fe40008000f00 */
[----:B------:R-:W-:Y:S07]  /*5250*/  MOV R10, R11 ;  /* 0x0000000b000a7202 */ /* 0x000fee0000000f00 */
.L_x_74:
[----:B-1----:R1:W2:Y:S02]  /*5260*/  SYNCS.PHASECHK.TRANS64.TRYWAIT P0, [R2+URZ+0x31840], R11 ;  /* 0x0318400b020075a7 */ /* 0x0022a400080011ff */
[----:B--2---:R-:W-:Y:S05]  /*5270*/  @!P0 NANOSLEEP.SYNCS 0x989680 ;  /* 0x009896800000895d */ /* 0x004fea0003900000 */
[----:B------:R-:W2:Y:S02]  /*5280*/  @!P0 SYNCS.PHASECHK.TRANS64 P0, [R2+URZ+0x31840], R11 ;  /* 0x0318400b020085a7 */ /* 0x000ea400080010ff */
[----:B--2---:R-:W-:Y:S05]  /*5290*/  @!P0 BRA `(.L_x_74) ;  /* 0xfffffffc00f08947 */ /* 0x004fea000383ffff */
[----:B------:R-:W-:Y:S05]  /*52a0*/  BRA `(.L_x_75) ;  /* 0xffffffbc00bc7947 */ /* 0x000fea000383ffff */
.L_x_21:
[----:B------:R-:W-:Y:S02]  /*52b0*/  MOV R0, UR9 ;  /* 0x0000000900007c02 */ /* 0x000fe40008000f00 */
[----:B------:R-:W-:Y:S07]  /*52c0*/  MOV R12, R13 ;  /* 0x0000000d000c7202 */ /* 0x000fee0000000f00 */
.L_x_76:
[----:B-1----:R1:W2:Y:S02]  /*52d0*/  SYNCS.PHASECHK.TRANS64.TRYWAIT P0, [R0+URZ+0x31840], R13 ;  /* 0x0318400d000075a7 */ /* 0x0022a400080011ff */
[----:B--2---:R-:W-:Y:S05]  /*52e0*/  @!P0 NANOSLEEP.SYNCS 0x989680 ;  /* 0x009896800000895d */ /* 0x004fea0003900000 */
[----:B------:R-:W2:Y:S02]  /*52f0*/  @!P0 SYNCS.PHASECHK.TRANS64 P0, [R0+URZ+0x31840], R13 ;  /* 0x0318400d000085a7 */ /* 0x000ea400080010ff */
[----:B--2---:R-:W-:Y:S05]  /*5300*/  @!P0 BRA `(.L_x_76) ;  /* 0xfffffffc00f08947 */ /* 0x004fea000383ffff */
[----:B------:R-:W-:Y:S05]  /*5310*/  BRA `(.L_x_77) ;  /* 0xffffffc000947947 */ /* 0x000fea000383ffff */
.L_x_25:
[----:B------:R-:W-:Y:S01]  /*5320*/  HFMA2 R12, -RZ, RZ, -0.0 , 0 ;  /* 0x80000000ff0c7431 */ /* 0x000fe200000001ff */
[----:B-1----:R-:W-:-:S04]  /*5330*/  MOV R13, 0x80000000 ;  /* 0x80000000000d7802 */ /* 0x002fc80000000f00 */
[----:B------:R1:W2:Y:S03]  /*5340*/  SYNCS.PHASECHK.TRANS64.TRYWAIT P0, [R0+URZ+0x31820], R13 ;  /* 0x0318200d000075a7 */ /* 0x0002a600080011ff */
[----:B--2---:R-:W-:Y:S05]  /*5350*/  @!P0 NANOSLEEP.SYNCS 0x989680 ;  /* 0x009896800000895d */ /* 0x004fea0003900000 */
[----:B------:R-:W2:Y:S02]  /*5360*/  @!P0 SYNCS.PHASECHK.TRANS64 P0, [R0+URZ+0x31820], R13 ;  /* 0x0318200d000085a7 */ /* 0x000ea400080010ff */
[----:B--2---:R-:W-:Y:S05]  /*5370*/  @!P0 BRA `(.L_x_25) ;  /* 0xfffffffc00e88947 */ /* 0x004fea000383ffff */
[----:B------:R-:W-:Y:S05]  /*5380*/  BRA `(.L_x_78) ;  /* 0xffffffc800247947 */ /* 0x000fea000383ffff */
.L_x_26:
[----:B------:R-:W-:Y:S01]  /*5390*/  HFMA2 R12, -RZ, RZ, -0.0 , 0 ;  /* 0x80000000ff0c7431 */ /* 0x000fe200000001ff */
[----:B-1----:R-:W-:-:S04]  /*53a0*/  MOV R13, 0x80000000 ;  /* 0x80000000000d7802 */ /* 0x002fc80000000f00 */
[----:B------:R1:W2:Y:S03]  /*53b0*/  SYNCS.PHASECHK.TRANS64.TRYWAIT P0, [R0+URZ+0x31828], R13 ;  /* 0x0318280d000075a7 */ /* 0x0002a600080011ff */
[----:B--2---:R-:W-:Y:S05]  /*53c0*/  @!P0 NANOSLEEP.SYNCS 0x989680 ;  /* 0x009896800000895d */ /* 0x004fea0003900000 */
[----:B------:R-:W2:Y:S02]  /*53d0*/  @!P0 SYNCS.PHASECHK.TRANS64 P0, [R0+URZ+0x31828], R13 ;  /* 0x0318280d000085a7 */ /* 0x000ea400080010ff */
[----:B--2---:R-:W-:Y:S05]  /*53e0*/  @!P0 BRA `(.L_x_26) ;  /* 0xfffffffc00e88947 */ /* 0x004fea000383ffff */
[----:B------:R-:W-:Y:S05]  /*53f0*/  BRA `(.L_x_79) ;  /* 0xffffffc8009c7947 */ /* 0x000fea000383ffff */
.L_x_27:
[----:B------:R-:W-:Y:S01]  /*5400*/  HFMA2 R12, -RZ, RZ, -0.0 , 0 ;  /* 0x80000000ff0c7431 */ /* 0x000fe200000001ff */
[----:B-1----:R-:W-:-:S04]  /*5410*/  MOV R13, 0x80000000 ;  /* 0x80000000000d7802 */ /* 0x002fc80000000f00 */
[----:B------:R1:W2:Y:S03]  /*5420*/  SYNCS.PHASECHK.TRANS64.TRYWAIT P0, [R0+URZ+0x31830], R13 ;  /* 0x0318300d000075a7 */ /* 0x0002a600080011ff */
[----:B--2---:R-:W-:Y:S05]  /*5430*/  @!P0 NANOSLEEP.SYNCS 0x989680 ;  /* 0x009896800000895d */ /* 0x004fea0003900000 */
[----:B------:R-:W2:Y:S02]  /*5440*/  @!P0 SYNCS.PHASECHK.TRANS64 P0, [R0+URZ+0x31830], R13 ;  /* 0x0318300d000085a7 */ /* 0x000ea400080010ff */
[----:B--2---:R-:W-:Y:S05]  /*5450*/  @!P0 BRA `(.L_x_27) ;  /* 0xfffffffc00e88947 */ /* 0x004fea000383ffff */
[----:B------:R-:W-:Y:S05]  /*5460*/  BRA `(.L_x_80) ;  /* 0xffffffc800dc7947 */ /* 0x000fea000383ffff */
.L_x_28:
[----:B------:R-:W-:Y:S01]  /*5470*/  HFMA2 R26, -RZ, RZ, -0.0 , 0 ;  /* 0x80000000ff1a7431 */ /* 0x000fe200000001ff */
[----:B-1----:R-:W-:-:S04]  /*5480*/  MOV R27, 0x80000000 ;  /* 0x80000000001b7802 */ /* 0x002fc80000000f00 */
[----:B------:R1:W2:Y:S03]  /*5490*/  SYNCS.PHASECHK.TRANS64.TRYWAIT P0, [R0+URZ+0x31838], R27 ;  /* 0x0318381b000075a7 */ /* 0x0002a600080011ff */
[----:B--2---:R-:W-:Y:S05]  /*54a0*/  @!P0 NANOSLEEP.SYNCS 0x989680 ;  /* 0x009896800000895d */ /* 0x004fea0003900000 */
[----:B------:R-:W2:Y:S02]  /*54b0*/  @!P0 SYNCS.PHASECHK.TRANS64 P0, [R0+URZ+0x31838], R27 ;  /* 0x0318381b000085a7 */ /* 0x000ea400080010ff */
[----:B--2---:R-:W-:Y:S05]  /*54c0*/  @!P0 BRA `(.L_x_28) ;  /* 0xfffffffc00e88947 */ /* 0x004fea000383ffff */
[----:B------:R-:W-:Y:S05]  /*54d0*/  BRA `(.L_x_81) ;  /* 0xffffffcc00187947 */ /* 0x000fea000383ffff */
.L_x_29:
[----:B--2---:R2:W3:Y:S02]  /*54e0*/  SYNCS.PHASECHK.TRANS64.TRYWAIT P0, [R0+URZ+0x31820], RZ ;  /* 0x031820ff000075a7 */ /* 0x0044e400080011ff */
[----:B---3--:R-:W-:Y:S05]  /*54f0*/  @!P0 NANOSLEEP.SYNCS 0x989680 ;  /* 0x009896800000895d */ /* 0x008fea0003900000 */
[----:B------:R-:W3:Y:S02]  /*5500*/  @!P0 SYNCS.PHASECHK.TRANS64 P0, [R0+URZ+0x31820], RZ ;  /* 0x031820ff000085a7 */ /* 0x000ee400080010ff */
[----:B---3--:R-:W-:Y:S05]  /*5510*/  @!P0 BRA `(.L_x_29) ;  /* 0xfffffffc00f08947 */ /* 0x008fea000383ffff */
[----:B------:R-:W-:Y:S05]  /*5520*/  BRA `(.L_x_82) ;  /* 0xffffffcc00507947 */ /* 0x000fea000383ffff */
.L_x_30:
[----:B---3--:R3:W4:Y:S02]  /*5530*/  SYNCS.PHASECHK.TRANS64.TRYWAIT P0, [R0+URZ+0x31828], RZ ;  /* 0x031828ff000075a7 */ /* 0x00872400080011ff */
[----:B----4-:R-:W-:Y:S05]  /*5540*/  @!P0 NANOSLEEP.SYNCS 0x989680 ;  /* 0x009896800000895d */ /* 0x010fea0003900000 */
[----:B------:R-:W4:Y:S02]  /*5550*/  @!P0 SYNCS.PHASECHK.TRANS64 P0, [R0+URZ+0x31828], RZ ;  /* 0x031828ff000085a7 */ /* 0x000f2400080010ff */
[----:B----4-:R-:W-:Y:S05]  /*5560*/  @!P0 BRA `(.L_x_30) ;  /* 0xfffffffc00f08947 */ /* 0x010fea000383ffff */
[----:B------:R-:W-:Y:S05]  /*5570*/  BRA `(.L_x_83) ;  /* 0xffffffcc00c07947 */ /* 0x000fea000383ffff */
.L_x_31:
[----:B----4-:R4:W5:Y:S02]  /*5580*/  SYNCS.PHASECHK.TRANS64.TRYWAIT P0, [R0+URZ+0x31830], RZ ;  /* 0x031830ff000075a7 */ /* 0x01096400080011ff */
[----:B-----5:R-:W-:Y:S05]  /*5590*/  @!P0 NANOSLEEP.SYNCS 0x989680 ;  /* 0x009896800000895d */ /* 0x020fea0003900000 */
[----:B------:R-:W5:Y:S02]  /*55a0*/  @!P0 SYNCS.PHASECHK.TRANS64 P0, [R0+URZ+0x31830], RZ ;  /* 0x031830ff000085a7 */ /* 0x000f6400080010ff */
[----:B-----5:R-:W-:Y:S05]  /*55b0*/  @!P0 BRA `(.L_x_31) ;  /* 0xfffffffc00f08947 */ /* 0x020fea000383ffff */
[----:B------:R-:W-:Y:S05]  /*55c0*/  BRA `(.L_x_84) ;  /* 0xffffffcc00f87947 */ /* 0x000fea000383ffff */
.L_x_32:
[----:B-1----:R1:W5:Y:S02]  /*55d0*/  SYNCS.PHASECHK.TRANS64.TRYWAIT P0, [R0+URZ+0x31838], RZ ;  /* 0x031838ff000075a7 */ /* 0x00236400080011ff */
[----:B-----5:R-:W-:Y:S05]  /*55e0*/  @!P0 NANOSLEEP.SYNCS 0x989680 ;  /* 0x009896800000895d */ /* 0x020fea0003900000 */
[----:B------:R-:W5:Y:S02]  /*55f0*/  @!P0 SYNCS.PHASECHK.TRANS64 P0, [R0+URZ+0x31838], RZ ;  /* 0x031838ff000085a7 */ /* 0x000f6400080010ff */
[----:B-----5:R-:W-:Y:S05]  /*5600*/  @!P0 BRA `(.L_x_32) ;  /* 0xfffffffc00f08947 */ /* 0x020fea000383ffff */
[----:B------:R-:W-:Y:S05]  /*5610*/  BRA `(.L_x_85) ;  /* 0xffffffd000307947 */ /* 0x000fea000383ffff */
.L_x_33:
[----:B------:R-:W-:Y:S01]  /*5620*/  HFMA2 R26, -RZ, RZ, -0.0 , 0 ;  /* 0x80000000ff1a7431 */ /* 0x000fe200000001ff */
[----:B-1----:R-:W-:-:S04]  /*5630*/  MOV R27, 0x80000000 ;  /* 0x80000000001b7802 */ /* 0x002fc80000000f00 */
[----:B------:R1:W5:Y:S03]  /*5640*/  SYNCS.PHASECHK.TRANS64.TRYWAIT P0, [R0+URZ+0x31820], R27 ;  /* 0x0318201b000075a7 */ /* 0x00036600080011ff */
[----:B-----5:R-:W-:Y:S05]  /*5650*/  @!P0 NANOSLEEP.SYNCS 0x989680 ;  /* 0x009896800000895d */ /* 0x020fea0003900000 */
[----:B------:R-:W5:Y:S02]  /*5660*/  @!P0 SYNCS.PHASECHK.TRANS64 P0, [R0+URZ+0x31820], R27 ;  /* 0x0318201b000085a7 */ /* 0x000f6400080010ff */
[----:B-----5:R-:W-:Y:S05]  /*5670*/  @!P0 BRA `(.L_x_33) ;  /* 0xfffffffc00e88947 */ /* 0x020fea000383ffff */
[----:B------:R-:W-:Y:S05]  /*5680*/  BRA `(.L_x_86) ;  /* 0xffffffd000607947 */ /* 0x000fea000383ffff */
.L_x_34:
[----:B------:R-:W-:Y:S01]  /*5690*/  HFMA2 R26, -RZ, RZ, -0.0 , 0 ;  /* 0x80000000ff1a7431 */ /* 0x000fe200000001ff */
[----:B-1----:R-:W-:-:S04]  /*56a0*/  MOV R27, 0x80000000 ;  /* 0x80000000001b7802 */ /* 0x002fc80000000f00 */
[----:B------:R1:W5:Y:S03]  /*56b0*/  SYNCS.PHASECHK.TRANS64.TRYWAIT P0, [R0+URZ+0x31828], R27 ;  /* 0x0318281b000075a7 */ /* 0x00036600080011ff */
[----:B-----5:R-:W-:Y:S05]  /*56c0*/  @!P0 NANOSLEEP.SYNCS 0x989680 ;  /* 0x009896800000895d */ /* 0x020fea0003900000 */
[----:B------:R-:W5:Y:S02]  /*56d0*/  @!P0 SYNCS.PHASECHK.TRANS64 P0, [R0+URZ+0x31828], R27 ;  /* 0x0318281b000085a7 */ /* 0x000f6400080010ff */
[----:B-----5:R-:W-:Y:S05]  /*56e0*/  @!P0 BRA `(.L_x_34) ;  /* 0xfffffffc00e88947 */ /* 0x020fea000383ffff */
[----:B------:R-:W-:Y:S05]  /*56f0*/  BRA `(.L_x_87) ;  /* 0xffffffd000c87947 */ /* 0x000fea000383ffff */
.L_x_35:
[----:B------:R-:W-:Y:S01]  /*5700*/  HFMA2 R26, -RZ, RZ, -0.0 , 0 ;  /* 0x80000000ff1a7431 */ /* 0x000fe200000001ff */
[----:B-1----:R-:W-:-:S04]  /*5710*/  MOV R27, 0x80000000 ;  /* 0x80000000001b7802 */ /* 0x002fc80000000f00 */
[----:B------:R1:W5:Y:S03]  /*5720*/  SYNCS.PHASECHK.TRANS64.TRYWAIT P0, [R0+URZ+0x31830], R27 ;  /* 0x0318301b000075a7 */ /* 0x00036600080011ff */
[----:B-----5:R-:W-:Y:S05]  /*5730*/  @!P0 NANOSLEEP.SYNCS 0x989680 ;  /* 0x009896800000895d */ /* 0x020fea0003900000 */
[----:B------:R-:W5:Y:S02]  /*5740*/  @!P0 SYNCS.PHASECHK.TRANS64 P0, [R0+URZ+0x31830], R27 ;  /* 0x0318301b000085a7 */ /* 0x000f6400080010ff */
[----:B-----5:R-:W-:Y:S05]  /*5750*/  @!P0 BRA `(.L_x_35) ;  /* 0xfffffffc00e88947 */ /* 0x020fea000383ffff */
[----:B------:R-:W-:Y:S05]  /*5760*/  BRA `(.L_x_88) ;  /* 0xffffffd000f87947 */ /* 0x000fea000383ffff */
.L_x_36:
[----:B------:R-:W-:Y:S01]  /*5770*/  HFMA2 R26, -RZ, RZ, -0.0 , 0 ;  /* 0x80000000ff1a7431 */ /* 0x000fe200000001ff */
[----:B-1----:R-:W-:-:S04]  /*5780*/  MOV R27, 0x80000000 ;  /* 0x80000000001b7802 */ /* 0x002fc80000000f00 */
[----:B------:R1:W5:Y:S03]  /*5790*/  SYNCS.PHASECHK.TRANS64.TRYWAIT P0, [R0+URZ+0x31838], R27 ;  /* 0x0318381b000075a7 */ /* 0x00036600080011ff */
[----:B-----5:R-:W-:Y:S05]  /*57a0*/  @!P0 NANOSLEEP.SYNCS 0x989680 ;  /* 0x009896800000895d */ /* 0x020fea0003900000 */
[----:B------:R-:W5:Y:S02]  /*57b0*/  @!P0 SYNCS.PHASECHK.TRANS64 P0, [R0+URZ+0x31838], R27 ;  /* 0x0318381b000085a7 */ /* 0x000f6400080010ff */
[----:B-----5:R-:W-:Y:S05]  /*57c0*/  @!P0 BRA `(.L_x_36) ;  /* 0xfffffffc00e88947 */ /* 0x020fea000383ffff */
[----:B------:R-:W-:Y:S05]  /*57d0*/  BRA `(.L_x_89) ;  /* 0xffffffd400287947 */ /* 0x000fea000383ffff */
.L_x_37:
[----:B-1----:R1:W5:Y:S02]  /*57e0*/  SYNCS.PHASECHK.TRANS64.TRYWAIT P0, [R0+URZ+0x31820], RZ ;  /* 0x031820ff000075a7 */ /* 0x00236400080011ff */
[----:B-----5:R-:W-:Y:S05]  /*57f0*/  @!P0 NANOSLEEP.SYNCS 0x989680 ;  /* 0x009896800000895d */ /* 0x020fea0003900000 */
[----:B------:R-:W5:Y:S02]  /*5800*/  @!P0 SYNCS.PHASECHK.TRANS64 P0, [R0+URZ+0x31820], RZ ;  /* 0x031820ff000085a7 */ /* 0x000f6400080010ff */
[----:B-----5:R-:W-:Y:S05]  /*5810*/  @!P0 BRA `(.L_x_37) ;  /* 0xfffffffc00f08947 */ /* 0x020fea000383ffff */
[----:B------:R-:W-:Y:S05]  /*5820*/  BRA `(.L_x_90) ;  /* 0xffffffd400607947 */ /* 0x000fea000383ffff */
.L_x_38:
[----:B-1----:R1:W5:Y:S02]  /*5830*/  SYNCS.PHASECHK.TRANS64.TRYWAIT P0, [R0+URZ+0x31828], RZ ;  /* 0x031828ff000075a7 */ /* 0x00236400080011ff */
[----:B-----5:R-:W-:Y:S05]  /*5840*/  @!P0 NANOSLEEP.SYNCS 0x989680 ;  /* 0x009896800000895d */ /* 0x020fea0003900000 */
[----:B------:R-:W5:Y:S02]  /*5850*/  @!P0 SYNCS.PHASECHK.TRANS64 P0, [R0+URZ+0x31828], RZ ;  /* 0x031828ff000085a7 */ /* 0x000f6400080010ff */
[----:B-----5:R-:W-:Y:S05]  /*5860*/  @!P0 BRA `(.L_x_38) ;  /* 0xfffffffc00f08947 */ /* 0x020fea000383ffff */
[----:B------:R-:W-:Y:S05]  /*5870*/  BRA `(.L_x_91) ;  /* 0xffffffd400d07947 */ /* 0x000fea000383ffff */
.L_x_39:
[----:B-1----:R1:W5:Y:S02]  /*5880*/  SYNCS.PHASECHK.TRANS64.TRYWAIT P0, [R0+URZ+0x31830], RZ ;  /* 0x031830ff000075a7 */ /* 0x00236400080011ff */
[----:B-----5:R-:W-:Y:S05]  /*5890*/  @!P0 NANOSLEEP.SYNCS 0x989680 ;  /* 0x009896800000895d */ /* 0x020fea0003900000 */
[----:B------:R-:W5:Y:S02]  /*58a0*/  @!P0 SYNCS.PHASECHK.TRANS64 P0, [R0+URZ+0x31830], RZ ;  /* 0x031830ff000085a7 */ /* 0x000f6400080010ff */
[----:B-----5:R-:W-:Y:S05]  /*58b0*/  @!P0 BRA `(.L_x_39) ;  /* 0xfffffffc00f08947 */ /* 0x020fea000383ffff */
[----:B------:R-:W-:Y:S05]  /*58c0*/  BRA `(.L_x_92) ;  /* 0xffffffd800087947 */ /* 0x000fea000383ffff */
.L_x_40:
[----:B-1----:R1:W5:Y:S02]  /*58d0*/  SYNCS.PHASECHK.TRANS64.TRYWAIT P0, [R0+URZ+0x31838], RZ ;  /* 0x031838ff000075a7 */ /* 0x00236400080011ff */
[----:B-----5:R-:W-:Y:S05]  /*58e0*/  @!P0 NANOSLEEP.SYNCS 0x989680 ;  /* 0x009896800000895d */ /* 0x020fea0003900000 */
[----:B------:R-:W5:Y:S02]  /*58f0*/  @!P0 SYNCS.PHASECHK.TRANS64 P0, [R0+URZ+0x31838], RZ ;  /* 0x031838ff000085a7 */ /* 0x000f6400080010ff */
[----:B-----5:R-:W-:Y:S05]  /*5900*/  @!P0 BRA `(.L_x_40) ;  /* 0xfffffffc00f08947 */ /* 0x020fea000383ffff */
[----:B------:R-:W-:Y:S05]  /*5910*/  BRA `(.L_x_93) ;  /* 0xffffffd800407947 */ /* 0x000fea000383ffff */
.L_x_44:
[----:B------:R-:W-:-:S07]  /*5920*/  MOV R4, R5 ;  /* 0x0000000500047202 */ /* 0x000fce0000000f00 */
.L_x_94:
[----:B-1----:R1:W2:Y:S02]  /*5930*/  SYNCS.PHASECHK.TRANS64.TRYWAIT P2, [R2+URZ+0x31860], R5 ;  /* 0x03186005020075a7 */ /* 0x0022a400080411ff */
[----:B--2---:R-:W-:Y:S05]  /*5940*/  @!P2 NANOSLEEP.SYNCS 0x989680 ;  /* 0x009896800000a95d */ /* 0x004fea0003900000 */
[----:B------:R-:W2:Y:S02]  /*5950*/  @!P2 SYNCS.PHASECHK.TRANS64 P2, [R2+URZ+0x31860], R5 ;  /* 0x031860050200a5a7 */ /* 0x000ea400080410ff */
[----:B--2---:R-:W-:Y:S05]  /*5960*/  @!P2 BRA `(.L_x_94) ;  /* 0xfffffffc00f0a947 */ /* 0x004fea000383ffff */
[----:B------:R-:W-:Y:S05]  /*5970*/  BRA `(.L_x_95) ;  /* 0xffffffdc00487947 */ /* 0x000fea000383ffff */
        .weak           $__internal_0_$__cuda_sm10x_tcgen05_guardrail_trap_col_being_dealloced_not_returned_by_alloc
        .type           $__internal_0_$__cuda_sm10x_tcgen05_guardrail_trap_col_being_dealloced_not_returned_by_alloc,@function
        .size           $__internal_0_$__cuda_sm10x_tcgen05_guardrail_trap_col_being_dealloced_not_returned_by_alloc,($__internal_1_$__cuda_sm10x_tcgen05_guardrail_trap_phase_invalid_during_alloc - $__internal_0_$__cuda_sm10x_tcgen05_guardrail_trap_col_being_dealloced_not_returned_by_alloc)
$__internal_0_$__cuda_sm10x_tcgen05_guardrail_trap_col_being_dealloced_not_returned_by_alloc:
[----:B------:R-:W-:Y:S05]  /*5980*/  BPT.TRAP 0x1 ;  /* 0x000000040000795c */ /* 0x000fea0000300000 */
[----:B------:R-:W-:-:S04]  /*5990*/  HFMA2 R3, -RZ, RZ, 0, 0 ;  /* 0x00000000ff037431 */ /* 0x000fc800000001ff */
[----:B------:R-:W-:Y:S05]  /*59a0*/  RET.REL.NODEC R2 `(_ZN9deep_gemm24sm100_fp8_gemm_1d1d_implILN4cute4UMMA5MajorE0ELS3_0ELj0ELj7168ELj2048ELj128ELj224ELj128ELj1ELj128ELj128ELj64ELj4ELj128ELj128ELj1ELb0ELj135ELNS_8GemmTypeE0ELb0EN7cutlass10bfloat16_tENS_16EpilogueIdentityEEEvPijjj14CUtensorMap_stS9_S9_S9_S9_) ;  /* 0xffffffa402947950 */ /* 0x000fea0003c3ffff */
        .weak           $__internal_1_$__cuda_sm10x_tcgen05_guardrail_trap_phase_invalid_during_alloc
        .type           $__internal_1_$__cuda_sm10x_tcgen05_guardrail_trap_phase_invalid_during_alloc,@function
        .size           $__internal_1_$__cuda_sm10x_tcgen05_guardrail_trap_phase_invalid_during_alloc,($__internal_2_$__cuda_sm10x_tcgen05_guardrail_trap_unallocated_columns_being_dealloced - $__internal_1_$__cuda_sm10x_tcgen05_guardrail_trap_phase_invalid_during_alloc)
$__internal_1_$__cuda_sm10x_tcgen05_guardrail_trap_phase_invalid_during_alloc:
[----:B------:R-:W-:Y:S05]  /*59b0*/  BPT.TRAP 0x1 ;  /* 0x000000040000795c */ /* 0x000fea0000300000 */
[----:B------:R-:W-:-:S04]  /*59c0*/  MOV R5, 0x0 ;  /* 0x0000000000057802 */ /* 0x000fc80000000f00 */
[----:B------:R-:W-:Y:S05]  /*59d0*/  RET.REL.NODEC R4 `(_ZN9deep_gemm24sm100_fp8_gemm_1d1d_implILN4cute4UMMA5MajorE0ELS3_0ELj0ELj7168ELj2048ELj128ELj224ELj128ELj1ELj128ELj128ELj64ELj4ELj128ELj128ELj1ELb0ELj135ELNS_8GemmTypeE0ELb0EN7cutlass10bfloat16_tENS_16EpilogueIdentityEEEvPijjj14CUtensorMap_stS9_S9_S9_S9_) ;  /* 0xffffffa404887950 */ /* 0x000fea0003c3ffff */
        .weak           $__internal_2_$__cuda_sm10x_tcgen05_guardrail_trap_unallocated_columns_being_dealloced
        .type           $__internal_2_$__cuda_sm10x_tcgen05_guardrail_trap_unallocated_columns_being_dealloced,@function
        .size           $__internal_2_$__cuda_sm10x_tcgen05_guardrail_trap_unallocated_columns_being_dealloced,($__internal_3_$__cuda_sm20_div_u16 - $__internal_2_$__cuda_sm10x_tcgen05_guardrail_trap_unallocated_columns_being_dealloced)
$__internal_2_$__cuda_sm10x_tcgen05_guardrail_trap_unallocated_columns_being_dealloced:
[----:B------:R-:W-:Y:S05]  /*59e0*/  BPT.TRAP 0x1 ;  /* 0x000000040000795c */ /* 0x000fea0000300000 */
[----:B------:R-:W-:-:S04]  /*59f0*/  HFMA2 R3, -RZ, RZ, 0, 0 ;  /* 0x00000000ff037431 */ /* 0x000fc800000001ff */
[----:B------:R-:W-:Y:S05]  /*5a00*/  RET.REL.NODEC R2 `(_ZN9deep_gemm24sm100_fp8_gemm_1d1d_implILN4cute4UMMA5MajorE0ELS3_0ELj0ELj7168ELj2048ELj128ELj224ELj128ELj1ELj128ELj128ELj64ELj4ELj128ELj128ELj1ELb0ELj135ELNS_8GemmTypeE0ELb0EN7cutlass10bfloat16_tENS_16EpilogueIdentityEEEvPijjj14CUtensorMap_stS9_S9_S9_S9_) ;  /* 0xffffffa4027c7950 */ /* 0x000fea0003c3ffff */
        .weak           $__internal_3_$__cuda_sm20_div_u16
        .type           $__internal_3_$__cuda_sm20_div_u16,@function
        .size           $__internal_3_$__cuda_sm20_div_u16,(.L_x_100 - $__internal_3_$__cuda_sm20_div_u16)
$__internal_3_$__cuda_sm20_div_u16:
[----:B------:R-:W1:Y:S01]  /*5a10*/  I2F.U16 R10, R35 ;  /* 0x00000023000a7306 */ /* 0x000e620000101000 */
[----:B------:R-:W-:-:S07]  /*5a20*/  IMAD.MOV.U32 R7, RZ, RZ, 0x4b800000 ;  /* 0x4b800000ff077424 */ /* 0x000fce00078e00ff */
[----:B------:R-:W-:Y:S01]  /*5a30*/  I2F.U16.RZ R11, R38 ;  /* 0x00000026000b7306 */ /* 0x000fe2000010d000 */
[C---:B-1----:R-:W-:Y:S02]  /*5a40*/  FSETP.GEU.AND P1, PT, |R10|.reuse, 1.175494350822287508e-38, PT ;  /* 0x008000000a00780b */ /* 0x042fe40003f2e200 */
[----:B------:R-:W-:Y:S02]  /*5a50*/  FSETP.GT.AND P2, PT, |R10|, 8.50705917302346158658e+37, PT ;  /* 0x7e8000000a00780b */ /* 0x000fe40003f44200 */
[----:B------:R-:W-:Y:S02]  /*5a60*/  FSEL R7, R7, 1, !P1 ;  /* 0x3f80000007077808 */ /* 0x000fe40004800000 */
[----:B------:R-:W-:Y:S02]  /*5a70*/  ISETP.NE.U32.AND P1, PT, R35, RZ, PT ;  /* 0x000000ff2300720c */ /* 0x000fe40003f25070 */
[----:B------:R-:W-:-:S05]  /*5a80*/  FSEL R7, R7, 0.25, !P2 ;  /* 0x3e80000007077808 */ /* 0x000fca0005000000 */
[----:B------:R-:W-:-:S06]  /*5a90*/  FMUL R10, R10, R7 ;  /* 0x000000070a0a7220 */ /* 0x000fcc0000400000 */
[----:B------:R-:W1:Y:S02]  /*5aa0*/  MUFU.RCP R10, R10 ;  /* 0x0000000a000a7308 */ /* 0x000e640000001000 */
[----:B-1----:R-:W-:Y:S01]  /*5ab0*/  FMUL R12, R7, R10 ;  /* 0x0000000a070c7220 */ /* 0x002fe20000400000 */
[----:B------:R-:W-:-:S03]  /*5ac0*/  IMAD.MOV.U32 R7, RZ, RZ, 0x0 ;  /* 0x00000000ff077424 */ /* 0x000fc600078e00ff */
[----:B------:R-:W-:-:S04]  /*5ad0*/  VIADD R12, R12, 0x2 ;  /* 0x000000020c0c7836 */ /* 0x000fc80000000000 */
[----:B------:R-:W-:-:S04]  /*5ae0*/  FMUL.RZ R11, R11, R12 ;  /* 0x0000000c0b0b7220 */ /* 0x000fc8000040c000 */
[----:B------:R-:W1:Y:S02]  /*5af0*/  F2I.U32.TRUNC.NTZ R36, R11 ;  /* 0x0000000b00247305 */ /* 0x000e64000020f000 */
[----:B-1----:R-:W-:Y:S02]  /*5b00*/  LOP3.LUT R36, R36, 0xffff, RZ, 0xc0, !PT ;  /* 0x0000ffff24247812 */ /* 0x002fe400078ec0ff */
[----:B------:R-:W-:Y:S01]  /*5b10*/  @!P1 MOV R36, 0xffffffff ;  /* 0xffffffff00249802 */ /* 0x000fe20000000f00 */
[----:B------:R-:W-:Y:S06]  /*5b20*/  RET.REL.NODEC R6 `(_ZN9deep_gemm24sm100_fp8_gemm_1d1d_implILN4cute4UMMA5MajorE0ELS3_0ELj0ELj7168ELj2048ELj128ELj224ELj128ELj1ELj128ELj128ELj64ELj4ELj128ELj128ELj1ELb0ELj135ELNS_8GemmTypeE0ELb0EN7cutlass10bfloat16_tENS_16EpilogueIdentityEEEvPijjj14CUtensorMap_stS9_S9_S9_S9_) ;  /* 0xffffffa406347950 */ /* 0x000fec0003c3ffff */
.L_x_96:
[----:B------:R-:W-:-:S00]  /*5b30*/  BRA `(.L_x_96) ;  /* 0xfffffffc00fc7947 */ /* 0x000fc0000383ffff */
[----:B------:R-:W-:-:S00]  /*5b40*/  NOP ;  /* 0x0000000000007918 */ /* 0x000fc00000000000 */
        /* <DEDUP_REMOVED lines=11> */
.L_x_100:


//--------------------- .nv.shared._ZN9deep_gemm24sm100_fp8_gemm_1d1d_implILN4cute4UMMA5MajorE0ELS3_0ELj0ELj7168ELj2048ELj128ELj224ELj128ELj1ELj128ELj128ELj64ELj4ELj128ELj128ELj1ELb0ELj135ELNS_8GemmTypeE0ELb0EN7cutlass10bfloat16_tENS_16EpilogueIdentityEEEvPijjj14CUtensorMap_stS9_S9_S9_S9_ --------------------------
	.section	.nv.shared._ZN9deep_gemm24sm100_fp8_gemm_1d1d_implILN4cute4UMMA5MajorE0ELS3_0ELj0ELj7168ELj2048ELj128ELj224ELj128ELj1ELj128ELj128ELj64ELj4ELj128ELj128ELj1ELb0ELj135ELNS_8GemmTypeE0ELb0EN7cutlass10bfloat16_tENS_16EpilogueIdentityEEEvPijjj14CUtensorMap_stS9_S9_S9_S9_,"aw",@nobits
	.sectionflags	@""
	.align	1024
	.zero		1024


//--------------------- .nv.shared.reserved.0     --------------------------
	.section	.nv.shared.reserved.0,"aw",@nobits
	.align	8
	.weak		__nv_reservedSMEM_offset_0_alias
	.size		__nv_reservedSMEM_offset_0_alias, 0, 64
	.other		__nv_reservedSMEM_offset_0_alias,@"STO_CUDA_RESERVED_SHARED STV_DEFAULT"
__nv_reservedSMEM_offset_0_alias:
	.zero		0
.nv.shared.reserved.0:
	.zero		64
	.weak		__nv_reservedSMEM_allocation_phase
	.type		__nv_reservedSMEM_allocation_phase,@object
	.size		__nv_reservedSMEM_allocation_phase,(.L_0 - __nv_reservedSMEM_allocation_phase)
__nv_reservedSMEM_allocation_phase:
	.zero		1
.L_0:
	.zero		7
	.weak		__nv_reservedSMEM_devtool_atexit_pc
	.type		__nv_reservedSMEM_devtool_atexit_pc,@object
	.size		__nv_reservedSMEM_devtool_atexit_pc,(__nv_reservedSMEM_allocation_mask - __nv_reservedSMEM_devtool_atexit_pc)
__nv_reservedSMEM_devtool_atexit_pc:
	.zero		8
	.weak		__nv_reservedSMEM_allocation_mask
	.type		__nv_reservedSMEM_allocation_mask,@object
	.size		__nv_reservedSMEM_allocation_mask,(.L_2 - __nv_reservedSMEM_allocation_mask)
__nv_reservedSMEM_allocation_mask:
	.zero		4
.L_2:


//--------------------- .nv.global                --------------------------
	.section	.nv.global,"aw",@nobits
.nv.global:
	.type		_ZN47_INTERNAL_ba95728d_9_kernel_cu_2194c480_28974274cute1_E,@object
	.size		_ZN47_INTERNAL_ba95728d_9_kernel_cu_2194c480_28974274cute1_E,(_ZN47_INTERNAL_ba95728d_9_kernel_cu_2194c480_28974274cuda3std3__45__cpo6cbeginE - _ZN47_INTERNAL_ba95728d_9_kernel_cu_2194c480_28974274cute1_E)
_ZN47_INTERNAL_ba95728d_9_kernel_cu_2194c480_28974274cute1_E:
	.zero		1
	.type		_ZN47_INTERNAL_ba95728d_9_kernel_cu_2194c480_28974274cuda3std3__45__cpo6cbeginE,@object
	.size		_ZN47_INTERNAL_ba95728d_9_kernel_cu_2194c480_28974274cuda3std3__45__cpo6cbeginE,(_ZN47_INTERNAL_ba95728d_9_kernel_cu_2194c480_28974274cuda3std3__48in_placeE - _ZN47_INTERNAL_ba95728d_9_kernel_cu_2194c480_28974274cuda3std3__45__cpo6cbeginE)
_ZN47_INTERNAL_ba95728d_9_kernel_cu_2194c480_28974274cuda3std3__45__cpo6cbeginE:
	.zero		1
	.type		_ZN47_INTERNAL_ba95728d_9_kernel_cu_2194c480_28974274cuda3std3__48in_placeE,@object
	.size		_ZN47_INTERNAL_ba95728d_9_kernel_cu_2194c480_28974274cuda3std3__48in_placeE,(_ZN47_INTERNAL_ba95728d_9_kernel_cu_2194c480_28974274cuda3std6ranges3__45__cpo9iter_moveE - _ZN47_INTERNAL_ba95728d_9_kernel_cu_2194c480_28974274cuda3std3__48in_placeE)
_ZN47_INTERNAL_ba95728d_9_kernel_cu_2194c480_28974274cuda3std3__48in_placeE:
	.zero		1
	.type		_ZN47_INTERNAL_ba95728d_9_kernel_cu_2194c480_28974274cuda3std6ranges3__45__cpo9iter_moveE,@object
	.size		_ZN47_INTERNAL_ba95728d_9_kernel_cu_2194c480_28974274cuda3std6ranges3__45__cpo9iter_moveE,(_ZN47_INTERNAL_ba95728d_9_kernel_cu_2194c480_28974274cuda3std3__45__cpo5beginE - _ZN47_INTERNAL_ba95728d_9_kernel_cu_2194c480_28974274cuda3std6ranges3__45__cpo9iter_moveE)
_ZN47_INTERNAL_ba95728d_9_kernel_cu_2194c480_28974274cuda3std6ranges3__45__cpo9iter_moveE:
	.zero		1
	.type		_ZN47_INTERNAL_ba95728d_9_kernel_cu_2194c480_28974274cuda3std3__45__cpo5beginE,@object
	.size		_ZN47_INTERNAL_ba95728d_9_kernel_cu_2194c480_28974274cuda3std3__45__cpo5beginE,(_ZN47_INTERNAL_ba95728d_9_kernel_cu_2194c480_28974274cuda3std3__449_GLOBAL__N__ba95728d_9_kernel_cu_2194c480_28974276ignoreE - _ZN47_INTERNAL_ba95728d_9_kernel_cu_2194c480_28974274cuda3std3__45__cpo5beginE)
_ZN47_INTERNAL_ba95728d_9_kernel_cu_2194c480_28974274cuda3std3__45__cpo5beginE:
	.zero		1
	.type		_ZN47_INTERNAL_ba95728d_9_kernel_cu_2194c480_28974274cuda3std3__449_GLOBAL__N__ba95728d_9_kernel_cu_2194c480_28974276ignoreE,@object
	.size		_ZN47_INTERNAL_ba95728d_9_kernel_cu_2194c480_28974274cuda3std3__449_GLOBAL__N__ba95728d_9_kernel_cu_2194c480_28974276ignoreE,(_ZN47_INTERNAL_ba95728d_9_kernel_cu_2194c480_28974274cute7productE - _ZN47_INTERNAL_ba95728d_9_kernel_cu_2194c480_28974274cuda3std3__449_GLOBAL__N__ba95728d_9_kernel_cu_2194c480_28974276ignoreE)
_ZN47_INTERNAL_ba95728d_9_kernel_cu_2194c480_28974274cuda3std3__449_GLOBAL__N__ba95728d_9_kernel_cu_2194c480_28974276ignoreE:
	.zero		1
	.type		_ZN47_INTERNAL_ba95728d_9_kernel_cu_2194c480_28974274cute7productE,@object
	.size		_ZN47_INTERNAL_ba95728d_9_kernel_cu_2194c480_28974274cute7productE,(_ZN47_INTERNAL_ba95728d_9_kernel_cu_2194c480_28974274cuda3std3__45__cpo3endE - _ZN47_INTERNAL_ba95728d_9_kernel_cu_2194c480_28974274cute7productE)
_ZN47_INTERNAL_ba95728d_9_kernel_cu_2194c480_28974274cute7productE:
	.zero		1
	.type		_ZN47_INTERNAL_ba95728d_9_kernel_cu_2194c480_28974274cuda3std3__45__cpo3endE,@object
	.size		_ZN47_INTERNAL_ba95728d_9_kernel_cu_2194c480_28974274cuda3std3__45__cpo3endE,(_ZN47_INTERNAL_ba95728d_9_kernel_cu_2194c480_28974274cuda3std3__419piecewise_constructE - _ZN47_INTERNAL_ba95728d_9_kernel_cu_2194c480_28974274cuda3std3__45__cpo3endE)
_ZN47_INTERNAL_ba95728d_9_kernel_cu_2194c480_28974274cuda3std3__45__cpo3endE:
	.zero		1
	.type		_ZN47_INTERNAL_ba95728d_9_kernel_cu_2194c480_28974274cuda3std3__419piecewise_constructE,@object
	.size		_ZN47_INTERNAL_ba95728d_9_kernel_cu_2194c480_28974274cuda3std3__419piecewise_constructE,(_ZN47_INTERNAL_ba95728d_9_kernel_cu_2194c480_28974274cuda3std3__45__cpo4cendE - _ZN47_INTERNAL_ba95728d_9_kernel_cu_2194c480_28974274cuda3std3__419piecewise_constructE)
_ZN47_INTERNAL_ba95728d_9_kernel_cu_2194c480_28974274cuda3std3__419piecewise_constructE:
	.zero		1
	.type		_ZN47_INTERNAL_ba95728d_9_kernel_cu_2194c480_28974274cuda3std3__45__cpo4cendE,@object
	.size		_ZN47_INTERNAL_ba95728d_9_kernel_cu_2194c480_28974274cuda3std3__45__cpo4cendE,(_ZN47_INTERNAL_ba95728d_9_kernel_cu_2194c480_28974274cuda3std6ranges3__45__cpo4swapE - _ZN47_INTERNAL_ba95728d_9_kernel_cu_2194c480_28974274cuda3std3__45__cpo4cendE)
_ZN47_INTERNAL_ba95728d_9_kernel_cu_2194c480_28974274cuda3std3__45__cpo4cendE:
	.zero		1
	.type		_ZN47_INTERNAL_ba95728d_9_kernel_cu_2194c480_28974274cuda3std6ranges3__45__cpo4swapE,@object
	.size		_ZN47_INTERNAL_ba95728d_9_kernel_cu_2194c480_28974274cuda3std6ranges3__45__cpo4swapE,(.L_10 - _ZN47_INTERNAL_ba95728d_9_kernel_cu_2194c480_28974274cuda3std6ranges3__45__cpo4swapE)
_ZN47_INTERNAL_ba95728d_9_kernel_cu_2194c480_28974274cuda3std6ranges3__45__cpo4swapE:
	.zero		1
.L_10:


//--------------------- .nv.constant0._ZN9deep_gemm24sm100_fp8_gemm_1d1d_implILN4cute4UMMA5MajorE0ELS3_0ELj0ELj7168ELj2048ELj128ELj224ELj128ELj1ELj128ELj128ELj64ELj4ELj128ELj128ELj1ELb0ELj135ELNS_8GemmTypeE0ELb0EN7cutlass10bfloat16_tENS_16EpilogueIdentityEEEvPijjj14CUtensorMap_stS9_S9_S9_S9_ --------------------------
	.section	.nv.constant0._ZN9deep_gemm24sm100_fp8_gemm_1d1d_implILN4cute4UMMA5MajorE0ELS3_0ELj0ELj7168ELj2048ELj128ELj224ELj128ELj1ELj128ELj128ELj64ELj4ELj128ELj128ELj1ELb0ELj135ELNS_8GemmTypeE0ELb0EN7cutlass10bfloat16_tENS_16EpilogueIdentityEEEvPijjj14CUtensorMap_stS9_S9_S9_S9_,"a",@progbits
	.sectionflags	@""
	.align	4
.nv.constant0._ZN9deep_gemm24sm100_fp8_gemm_1d1d_implILN4cute4UMMA5MajorE0ELS3_0ELj0ELj7168ELj2048ELj128ELj224ELj128ELj1ELj128ELj128ELj64ELj4ELj128ELj128ELj1ELb0ELj135ELNS_8GemmTypeE0ELb0EN7cutlass10bfloat16_tENS_16EpilogueIdentityEEEvPijjj14CUtensorMap_stS9_S9_S9_S9_:
	.zero		1600


//--------------------- SYMBOLS --------------------------

	.type		.nv.reservedSmem.offset0,@object
	.size		.nv.reservedSmem.offset0,0x4
	.type		.nv.reservedSmem.cap,@object
	.size		.nv.reservedSmem.cap,0x4
